//
// Generated by NVIDIA NVVM Compiler
//
// Compiler Build ID: CL-36424714
// Cuda compilation tools, release 13.0, V13.0.88
// Based on NVVM 20.0.0
//

.version 9.0
.target sm_100
.address_size 64

	// .globl	_Z9MatEleMulPfS_S_ii

.visible .entry _Z9MatEleMulPfS_S_ii(
	.param .u64 .ptr .align 1 _Z9MatEleMulPfS_S_ii_param_0,
	.param .u64 .ptr .align 1 _Z9MatEleMulPfS_S_ii_param_1,
	.param .u64 .ptr .align 1 _Z9MatEleMulPfS_S_ii_param_2,
	.param .u32 _Z9MatEleMulPfS_S_ii_param_3,
	.param .u32 _Z9MatEleMulPfS_S_ii_param_4
)
{
	.reg .pred 	%p<4>;
	.reg .b32 	%r<14>;
	.reg .b32 	%f<4>;
	.reg .b64 	%rd<11>;

	ld.param.u64 	%rd1, [_Z9MatEleMulPfS_S_ii_param_0];
	ld.param.u64 	%rd2, [_Z9MatEleMulPfS_S_ii_param_1];
	ld.param.u64 	%rd3, [_Z9MatEleMulPfS_S_ii_param_2];
	ld.param.u32 	%r4, [_Z9MatEleMulPfS_S_ii_param_3];
	ld.param.u32 	%r3, [_Z9MatEleMulPfS_S_ii_param_4];
	mov.u32 	%r6, %tid.x;
	mov.u32 	%r7, %ntid.x;
	mov.u32 	%r8, %ctaid.x;
	mad.lo.s32 	%r1, %r7, %r8, %r6;
	mov.u32 	%r9, %tid.y;
	mov.u32 	%r10, %ntid.y;
	mov.u32 	%r11, %ctaid.y;
	mad.lo.s32 	%r12, %r10, %r11, %r9;
	setp.ge.s32 	%p1, %r1, %r3;
	setp.ge.s32 	%p2, %r12, %r4;
	or.pred  	%p3, %p1, %p2;
	@%p3 bra 	$L__BB0_2;
	cvta.to.global.u64 	%rd4, %rd1;
	cvta.to.global.u64 	%rd5, %rd2;
	cvta.to.global.u64 	%rd6, %rd3;
	mad.lo.s32 	%r13, %r3, %r12, %r1;
	mul.wide.s32 	%rd7, %r13, 4;
	add.s64 	%rd8, %rd4, %rd7;
	ld.global.f32 	%f1, [%rd8];
	add.s64 	%rd9, %rd5, %rd7;
	ld.global.f32 	%f2, [%rd9];
	mul.f32 	%f3, %f1, %f2;
	add.s64 	%rd10, %rd6, %rd7;
	st.global.f32 	[%rd10], %f3;
$L__BB0_2:
	ret;

}
	// .globl	_Z9MatEleAddPfS_S_ii
.visible .entry _Z9MatEleAddPfS_S_ii(
	.param .u64 .ptr .align 1 _Z9MatEleAddPfS_S_ii_param_0,
	.param .u64 .ptr .align 1 _Z9MatEleAddPfS_S_ii_param_1,
	.param .u64 .ptr .align 1 _Z9MatEleAddPfS_S_ii_param_2,
	.param .u32 _Z9MatEleAddPfS_S_ii_param_3,
	.param .u32 _Z9MatEleAddPfS_S_ii_param_4
)
{
	.reg .pred 	%p<4>;
	.reg .b32 	%r<14>;
	.reg .b32 	%f<4>;
	.reg .b64 	%rd<11>;

	ld.param.u64 	%rd1, [_Z9MatEleAddPfS_S_ii_param_0];
	ld.param.u64 	%rd2, [_Z9MatEleAddPfS_S_ii_param_1];
	ld.param.u64 	%rd3, [_Z9MatEleAddPfS_S_ii_param_2];
	ld.param.u32 	%r4, [_Z9MatEleAddPfS_S_ii_param_3];
	ld.param.u32 	%r3, [_Z9MatEleAddPfS_S_ii_param_4];
	mov.u32 	%r6, %tid.x;
	mov.u32 	%r7, %ntid.x;
	mov.u32 	%r8, %ctaid.x;
	mad.lo.s32 	%r1, %r7, %r8, %r6;
	mov.u32 	%r9, %tid.y;
	mov.u32 	%r10, %ntid.y;
	mov.u32 	%r11, %ctaid.y;
	mad.lo.s32 	%r12, %r10, %r11, %r9;
	setp.ge.s32 	%p1, %r1, %r3;
	setp.ge.s32 	%p2, %r12, %r4;
	or.pred  	%p3, %p1, %p2;
	@%p3 bra 	$L__BB1_2;
	cvta.to.global.u64 	%rd4, %rd1;
	cvta.to.global.u64 	%rd5, %rd2;
	cvta.to.global.u64 	%rd6, %rd3;
	mad.lo.s32 	%r13, %r3, %r12, %r1;
	mul.wide.s32 	%rd7, %r13, 4;
	add.s64 	%rd8, %rd4, %rd7;
	ld.global.f32 	%f1, [%rd8];
	add.s64 	%rd9, %rd5, %rd7;
	ld.global.f32 	%f2, [%rd9];
	add.f32 	%f3, %f1, %f2;
	add.s64 	%rd10, %rd6, %rd7;
	st.global.f32 	[%rd10], %f3;
$L__BB1_2:
	ret;

}
	// .globl	_Z14MatEleSubtractPfS_S_ii
.visible .entry _Z14MatEleSubtractPfS_S_ii(
	.param .u64 .ptr .align 1 _Z14MatEleSubtractPfS_S_ii_param_0,
	.param .u64 .ptr .align 1 _Z14MatEleSubtractPfS_S_ii_param_1,
	.param .u64 .ptr .align 1 _Z14MatEleSubtractPfS_S_ii_param_2,
	.param .u32 _Z14MatEleSubtractPfS_S_ii_param_3,
	.param .u32 _Z14MatEleSubtractPfS_S_ii_param_4
)
{
	.reg .pred 	%p<4>;
	.reg .b32 	%r<14>;
	.reg .b32 	%f<4>;
	.reg .b64 	%rd<11>;

	ld.param.u64 	%rd1, [_Z14MatEleSubtractPfS_S_ii_param_0];
	ld.param.u64 	%rd2, [_Z14MatEleSubtractPfS_S_ii_param_1];
	ld.param.u64 	%rd3, [_Z14MatEleSubtractPfS_S_ii_param_2];
	ld.param.u32 	%r4, [_Z14MatEleSubtractPfS_S_ii_param_3];
	ld.param.u32 	%r3, [_Z14MatEleSubtractPfS_S_ii_param_4];
	mov.u32 	%r6, %tid.x;
	mov.u32 	%r7, %ntid.x;
	mov.u32 	%r8, %ctaid.x;
	mad.lo.s32 	%r1, %r7, %r8, %r6;
	mov.u32 	%r9, %tid.y;
	mov.u32 	%r10, %ntid.y;
	mov.u32 	%r11, %ctaid.y;
	mad.lo.s32 	%r12, %r10, %r11, %r9;
	setp.ge.s32 	%p1, %r1, %r3;
	setp.ge.s32 	%p2, %r12, %r4;
	or.pred  	%p3, %p1, %p2;
	@%p3 bra 	$L__BB2_2;
	cvta.to.global.u64 	%rd4, %rd1;
	cvta.to.global.u64 	%rd5, %rd2;
	cvta.to.global.u64 	%rd6, %rd3;
	mad.lo.s32 	%r13, %r3, %r12, %r1;
	mul.wide.s32 	%rd7, %r13, 4;
	add.s64 	%rd8, %rd4, %rd7;
	ld.global.f32 	%f1, [%rd8];
	add.s64 	%rd9, %rd5, %rd7;
	ld.global.f32 	%f2, [%rd9];
	sub.f32 	%f3, %f1, %f2;
	add.s64 	%rd10, %rd6, %rd7;
	st.global.f32 	[%rd10], %f3;
$L__BB2_2:
	ret;

}
	// .globl	_Z12MatEleSquarePfS_ii
.visible .entry _Z12MatEleSquarePfS_ii(
	.param .u64 .ptr .align 1 _Z12MatEleSquarePfS_ii_param_0,
	.param .u64 .ptr .align 1 _Z12MatEleSquarePfS_ii_param_1,
	.param .u32 _Z12MatEleSquarePfS_ii_param_2,
	.param .u32 _Z12MatEleSquarePfS_ii_param_3
)
{
	.reg .pred 	%p<4>;
	.reg .b32 	%r<14>;
	.reg .b32 	%f<3>;
	.reg .b64 	%rd<8>;

	ld.param.u64 	%rd1, [_Z12MatEleSquarePfS_ii_param_0];
	ld.param.u64 	%rd2, [_Z12MatEleSquarePfS_ii_param_1];
	ld.param.u32 	%r4, [_Z12MatEleSquarePfS_ii_param_2];
	ld.param.u32 	%r3, [_Z12MatEleSquarePfS_ii_param_3];
	mov.u32 	%r6, %tid.x;
	mov.u32 	%r7, %ntid.x;
	mov.u32 	%r8, %ctaid.x;
	mad.lo.s32 	%r1, %r7, %r8, %r6;
	mov.u32 	%r9, %tid.y;
	mov.u32 	%r10, %ntid.y;
	mov.u32 	%r11, %ctaid.y;
	mad.lo.s32 	%r12, %r10, %r11, %r9;
	setp.ge.s32 	%p1, %r1, %r3;
	setp.ge.s32 	%p2, %r12, %r4;
	or.pred  	%p3, %p1, %p2;
	@%p3 bra 	$L__BB3_2;
	cvta.to.global.u64 	%rd3, %rd1;
	cvta.to.global.u64 	%rd4, %rd2;
	mad.lo.s32 	%r13, %r3, %r12, %r1;
	mul.wide.s32 	%rd5, %r13, 4;
	add.s64 	%rd6, %rd3, %rd5;
	ld.global.f32 	%f1, [%rd6];
	mul.f32 	%f2, %f1, %f1;
	add.s64 	%rd7, %rd4, %rd5;
	st.global.f32 	[%rd7], %f2;
$L__BB3_2:
	ret;

}
	// .globl	_Z12MatEleDividePfS_S_ii
.visible .entry _Z12MatEleDividePfS_S_ii(
	.param .u64 .ptr .align 1 _Z12MatEleDividePfS_S_ii_param_0,
	.param .u64 .ptr .align 1 _Z12MatEleDividePfS_S_ii_param_1,
	.param .u64 .ptr .align 1 _Z12MatEleDividePfS_S_ii_param_2,
	.param .u32 _Z12MatEleDividePfS_S_ii_param_3,
	.param .u32 _Z12MatEleDividePfS_S_ii_param_4
)
{
	.reg .pred 	%p<4>;
	.reg .b32 	%r<14>;
	.reg .b32 	%f<4>;
	.reg .b64 	%rd<11>;

	ld.param.u64 	%rd1, [_Z12MatEleDividePfS_S_ii_param_0];
	ld.param.u64 	%rd2, [_Z12MatEleDividePfS_S_ii_param_1];
	ld.param.u64 	%rd3, [_Z12MatEleDividePfS_S_ii_param_2];
	ld.param.u32 	%r4, [_Z12MatEleDividePfS_S_ii_param_3];
	ld.param.u32 	%r3, [_Z12MatEleDividePfS_S_ii_param_4];
	mov.u32 	%r6, %tid.x;
	mov.u32 	%r7, %ntid.x;
	mov.u32 	%r8, %ctaid.x;
	mad.lo.s32 	%r1, %r7, %r8, %r6;
	mov.u32 	%r9, %tid.y;
	mov.u32 	%r10, %ntid.y;
	mov.u32 	%r11, %ctaid.y;
	mad.lo.s32 	%r12, %r10, %r11, %r9;
	setp.ge.s32 	%p1, %r1, %r3;
	setp.ge.s32 	%p2, %r12, %r4;
	or.pred  	%p3, %p1, %p2;
	@%p3 bra 	$L__BB4_2;
	cvta.to.global.u64 	%rd4, %rd1;
	cvta.to.global.u64 	%rd5, %rd2;
	cvta.to.global.u64 	%rd6, %rd3;
	mad.lo.s32 	%r13, %r3, %r12, %r1;
	mul.wide.s32 	%rd7, %r13, 4;
	add.s64 	%rd8, %rd4, %rd7;
	ld.global.f32 	%f1, [%rd8];
	add.s64 	%rd9, %rd5, %rd7;
	ld.global.f32 	%f2, [%rd9];
	div.rn.f32 	%f3, %f1, %f2;
	add.s64 	%rd10, %rd6, %rd7;
	st.global.f32 	[%rd10], %f3;
$L__BB4_2:
	ret;

}
	// .globl	_Z16MatEleAddInPlacePffii
.visible .entry _Z16MatEleAddInPlacePffii(
	.param .u64 .ptr .align 1 _Z16MatEleAddInPlacePffii_param_0,
	.param .f32 _Z16MatEleAddInPlacePffii_param_1,
	.param .u32 _Z16MatEleAddInPlacePffii_param_2,
	.param .u32 _Z16MatEleAddInPlacePffii_param_3
)
{
	.reg .pred 	%p<4>;
	.reg .b32 	%r<14>;
	.reg .b32 	%f<4>;
	.reg .b64 	%rd<5>;

	ld.param.u64 	%rd1, [_Z16MatEleAddInPlacePffii_param_0];
	ld.param.f32 	%f1, [_Z16MatEleAddInPlacePffii_param_1];
	ld.param.u32 	%r4, [_Z16MatEleAddInPlacePffii_param_2];
	ld.param.u32 	%r3, [_Z16MatEleAddInPlacePffii_param_3];
	mov.u32 	%r6, %tid.x;
	mov.u32 	%r7, %ntid.x;
	mov.u32 	%r8, %ctaid.x;
	mad.lo.s32 	%r1, %r7, %r8, %r6;
	mov.u32 	%r9, %tid.y;
	mov.u32 	%r10, %ntid.y;
	mov.u32 	%r11, %ctaid.y;
	mad.lo.s32 	%r12, %r10, %r11, %r9;
	setp.ge.s32 	%p1, %r1, %r3;
	setp.ge.s32 	%p2, %r12, %r4;
	or.pred  	%p3, %p1, %p2;
	@%p3 bra 	$L__BB5_2;
	cvta.to.global.u64 	%rd2, %rd1;
	mad.lo.s32 	%r13, %r3, %r12, %r1;
	mul.wide.s32 	%rd3, %r13, 4;
	add.s64 	%rd4, %rd2, %rd3;
	ld.global.f32 	%f2, [%rd4];
	add.f32 	%f3, %f1, %f2;
	st.global.f32 	[%rd4], %f3;
$L__BB5_2:
	ret;

}
	// .globl	_Z16MatEleMulInPlacePfS_ii
.visible .entry _Z16MatEleMulInPlacePfS_ii(
	.param .u64 .ptr .align 1 _Z16MatEleMulInPlacePfS_ii_param_0,
	.param .u64 .ptr .align 1 _Z16MatEleMulInPlacePfS_ii_param_1,
	.param .u32 _Z16MatEleMulInPlacePfS_ii_param_2,
	.param .u32 _Z16MatEleMulInPlacePfS_ii_param_3
)
{
	.reg .pred 	%p<4>;
	.reg .b32 	%r<14>;
	.reg .b32 	%f<4>;
	.reg .b64 	%rd<8>;

	ld.param.u64 	%rd1, [_Z16MatEleMulInPlacePfS_ii_param_0];
	ld.param.u64 	%rd2, [_Z16MatEleMulInPlacePfS_ii_param_1];
	ld.param.u32 	%r4, [_Z16MatEleMulInPlacePfS_ii_param_2];
	ld.param.u32 	%r3, [_Z16MatEleMulInPlacePfS_ii_param_3];
	mov.u32 	%r6, %tid.x;
	mov.u32 	%r7, %ntid.x;
	mov.u32 	%r8, %ctaid.x;
	mad.lo.s32 	%r1, %r7, %r8, %r6;
	mov.u32 	%r9, %tid.y;
	mov.u32 	%r10, %ntid.y;
	mov.u32 	%r11, %ctaid.y;
	mad.lo.s32 	%r12, %r10, %r11, %r9;
	setp.ge.s32 	%p1, %r1, %r3;
	setp.ge.s32 	%p2, %r12, %r4;
	or.pred  	%p3, %p1, %p2;
	@%p3 bra 	$L__BB6_2;
	cvta.to.global.u64 	%rd3, %rd1;
	cvta.to.global.u64 	%rd4, %rd2;
	mad.lo.s32 	%r13, %r3, %r12, %r1;
	mul.wide.s32 	%rd5, %r13, 4;
	add.s64 	%rd6, %rd3, %rd5;
	ld.global.f32 	%f1, [%rd6];
	add.s64 	%rd7, %rd4, %rd5;
	ld.global.f32 	%f2, [%rd7];
	mul.f32 	%f3, %f1, %f2;
	st.global.f32 	[%rd6], %f3;
$L__BB6_2:
	ret;

}
	// .globl	_Z19MatEleDivideInPlacePfS_ii
.visible .entry _Z19MatEleDivideInPlacePfS_ii(
	.param .u64 .ptr .align 1 _Z19MatEleDivideInPlacePfS_ii_param_0,
	.param .u64 .ptr .align 1 _Z19MatEleDivideInPlacePfS_ii_param_1,
	.param .u32 _Z19MatEleDivideInPlacePfS_ii_param_2,
	.param .u32 _Z19MatEleDivideInPlacePfS_ii_param_3
)
{
	.reg .pred 	%p<4>;
	.reg .b32 	%r<14>;
	.reg .b32 	%f<4>;
	.reg .b64 	%rd<8>;

	ld.param.u64 	%rd1, [_Z19MatEleDivideInPlacePfS_ii_param_0];
	ld.param.u64 	%rd2, [_Z19MatEleDivideInPlacePfS_ii_param_1];
	ld.param.u32 	%r4, [_Z19MatEleDivideInPlacePfS_ii_param_2];
	ld.param.u32 	%r3, [_Z19MatEleDivideInPlacePfS_ii_param_3];
	mov.u32 	%r6, %tid.x;
	mov.u32 	%r7, %ntid.x;
	mov.u32 	%r8, %ctaid.x;
	mad.lo.s32 	%r1, %r7, %r8, %r6;
	mov.u32 	%r9, %tid.y;
	mov.u32 	%r10, %ntid.y;
	mov.u32 	%r11, %ctaid.y;
	mad.lo.s32 	%r12, %r10, %r11, %r9;
	setp.ge.s32 	%p1, %r1, %r3;
	setp.ge.s32 	%p2, %r12, %r4;
	or.pred  	%p3, %p1, %p2;
	@%p3 bra 	$L__BB7_2;
	cvta.to.global.u64 	%rd3, %rd1;
	cvta.to.global.u64 	%rd4, %rd2;
	mad.lo.s32 	%r13, %r3, %r12, %r1;
	mul.wide.s32 	%rd5, %r13, 4;
	add.s64 	%rd6, %rd3, %rd5;
	ld.global.f32 	%f1, [%rd6];
	add.s64 	%rd7, %rd4, %rd5;
	ld.global.f32 	%f2, [%rd7];
	div.rn.f32 	%f3, %f1, %f2;
	st.global.f32 	[%rd6], %f3;
$L__BB7_2:
	ret;

}
	// .globl	_Z21MatEleSubtractInPlacePfS_ii
.visible .entry _Z21MatEleSubtractInPlacePfS_ii(
	.param .u64 .ptr .align 1 _Z21MatEleSubtractInPlacePfS_ii_param_0,
	.param .u64 .ptr .align 1 _Z21MatEleSubtractInPlacePfS_ii_param_1,
	.param .u32 _Z21MatEleSubtractInPlacePfS_ii_param_2,
	.param .u32 _Z21MatEleSubtractInPlacePfS_ii_param_3
)
{
	.reg .pred 	%p<4>;
	.reg .b32 	%r<14>;
	.reg .b32 	%f<4>;
	.reg .b64 	%rd<8>;

	ld.param.u64 	%rd1, [_Z21MatEleSubtractInPlacePfS_ii_param_0];
	ld.param.u64 	%rd2, [_Z21MatEleSubtractInPlacePfS_ii_param_1];
	ld.param.u32 	%r4, [_Z21MatEleSubtractInPlacePfS_ii_param_2];
	ld.param.u32 	%r3, [_Z21MatEleSubtractInPlacePfS_ii_param_3];
	mov.u32 	%r6, %tid.x;
	mov.u32 	%r7, %ntid.x;
	mov.u32 	%r8, %ctaid.x;
	mad.lo.s32 	%r1, %r7, %r8, %r6;
	mov.u32 	%r9, %tid.y;
	mov.u32 	%r10, %ntid.y;
	mov.u32 	%r11, %ctaid.y;
	mad.lo.s32 	%r12, %r10, %r11, %r9;
	setp.ge.s32 	%p1, %r1, %r3;
	setp.ge.s32 	%p2, %r12, %r4;
	or.pred  	%p3, %p1, %p2;
	@%p3 bra 	$L__BB8_2;
	cvta.to.global.u64 	%rd3, %rd1;
	cvta.to.global.u64 	%rd4, %rd2;
	mad.lo.s32 	%r13, %r3, %r12, %r1;
	mul.wide.s32 	%rd5, %r13, 4;
	add.s64 	%rd6, %rd3, %rd5;
	ld.global.f32 	%f1, [%rd6];
	add.s64 	%rd7, %rd4, %rd5;
	ld.global.f32 	%f2, [%rd7];
	sub.f32 	%f3, %f1, %f2;
	st.global.f32 	[%rd6], %f3;
$L__BB8_2:
	ret;

}


// ===== COMPILED SASS (sm_100) =====

	.target	sm_100

	.elftype	@"ET_EXEC"


//--------------------- .note.nv.tkinfo           --------------------------
	.section	.note.nv.tkinfo,"",@"SHT_NOTE"
	.sectionflags	@"SHF_NOTE_NV_TKINFO"
	.tkinfo
        /*0018*/ 	.word	0x00000002
        /*0030*/ 	.string	""
        /*0030*/ 	.string	"ptxas"
        /*0030*/ 	.string	"Cuda compilation tools, release 13.0, V13.0.88"
        /*0030*/ 	.string	"Build cuda_13.0.r13.0/compiler.36424714_0"
        /*0030*/ 	.string	"-arch sm_100 -m 64 "



//--------------------- .note.nv.cuinfo           --------------------------
	.section	.note.nv.cuinfo,"",@"SHT_NOTE"
	.sectionflags	@"SHF_NOTE_NV_CUINFO"
        /*0018*/ 	.short	0x0002
        /*001a*/ 	.short	0x0064
        /*001c*/ 	.short	0x0082
	.zero		2


//--------------------- .nv.info                  --------------------------
	.section	.nv.info,"",@"SHT_CUDA_INFO"
	.align	4


	//----- nvinfo : EIATTR_REGCOUNT
	.align		4
        /*0000*/ 	.byte	0x04, 0x2f
        /*0002*/ 	.short	(.L_1 - .L_0)
	.align		4
.L_0:
        /*0004*/ 	.word	index@(_Z9MatEleMulPfS_S_ii)
        /*0008*/ 	.word	0x0000000c


	//----- nvinfo : EIATTR_FRAME_SIZE
	.align		4
.L_1:
        /*000c*/ 	.byte	0x04, 0x11
        /*000e*/ 	.short	(.L_3 - .L_2)
	.align		4
.L_2:
        /*0010*/ 	.word	index@(_Z9MatEleMulPfS_S_ii)
        /*0014*/ 	.word	0x00000000


	//----- nvinfo : EIATTR_REGCOUNT
	.align		4
.L_3:
        /*0018*/ 	.byte	0x04, 0x2f
        /*001a*/ 	.short	(.L_5 - .L_4)
	.align		4
.L_4:
        /*001c*/ 	.word	index@(_Z9MatEleAddPfS_S_ii)
        /*0020*/ 	.word	0x0000000c


	//----- nvinfo : EIATTR_FRAME_SIZE
	.align		4
.L_5:
        /*0024*/ 	.byte	0x04, 0x11
        /*0026*/ 	.short	(.L_7 - .L_6)
	.align		4
.L_6:
        /*0028*/ 	.word	index@(_Z9MatEleAddPfS_S_ii)
        /*002c*/ 	.word	0x00000000


	//----- nvinfo : EIATTR_REGCOUNT
	.align		4
.L_7:
        /*0030*/ 	.byte	0x04, 0x2f
        /*0032*/ 	.short	(.L_9 - .L_8)
	.align		4
.L_8:
        /*0034*/ 	.word	index@(_Z14MatEleSubtractPfS_S_ii)
        /*0038*/ 	.word	0x0000000c


	//----- nvinfo : EIATTR_FRAME_SIZE
	.align		4
.L_9:
        /*003c*/ 	.byte	0x04, 0x11
        /*003e*/ 	.short	(.L_11 - .L_10)
	.align		4
.L_10:
        /*0040*/ 	.word	index@(_Z14MatEleSubtractPfS_S_ii)
        /*0044*/ 	.word	0x00000000


	//----- nvinfo : EIATTR_REGCOUNT
	.align		4
.L_11:
        /*0048*/ 	.byte	0x04, 0x2f
        /*004a*/ 	.short	(.L_13 - .L_12)
	.align		4
.L_12:
        /*004c*/ 	.word	index@(_Z12MatEleSquarePfS_ii)
        /*0050*/ 	.word	0x0000000a


	//----- nvinfo : EIATTR_FRAME_SIZE
	.align		4
.L_13:
        /*0054*/ 	.byte	0x04, 0x11
        /*0056*/ 	.short	(.L_15 - .L_14)
	.align		4
.L_14:
        /*0058*/ 	.word	index@(_Z12MatEleSquarePfS_ii)
        /*005c*/ 	.word	0x00000000


	//----- nvinfo : EIATTR_REGCOUNT
	.align		4
.L_15:
        /*0060*/ 	.byte	0x04, 0x2f
        /*0062*/ 	.short	(.L_17 - .L_16)
	.align		4
.L_16:
        /*0064*/ 	.word	index@(_Z12MatEleDividePfS_S_ii)
        /*0068*/ 	.word	0x00000010


	//----- nvinfo : EIATTR_FRAME_SIZE
	.align		4
.L_17:
        /*006c*/ 	.byte	0x04, 0x11
        /*006e*/ 	.short	(.L_19 - .L_18)
	.align		4
.L_18:
        /*0070*/ 	.word	index@($__internal_1_$__cuda_sm3x_div_rn_noftz_f32_slowpath)
        /*0074*/ 	.word	0x00000000


	//----- nvinfo : EIATTR_FRAME_SIZE
	.align		4
.L_19:
        /*0078*/ 	.byte	0x04, 0x11
        /*007a*/ 	.short	(.L_21 - .L_20)
	.align		4
.L_20:
        /*007c*/ 	.word	index@(_Z12MatEleDividePfS_S_ii)
        /*0080*/ 	.word	0x00000000


	//----- nvinfo : EIATTR_REGCOUNT
	.align		4
.L_21:
        /*0084*/ 	.byte	0x04, 0x2f
        /*0086*/ 	.short	(.L_23 - .L_22)
	.align		4
.L_22:
        /*0088*/ 	.word	index@(_Z16MatEleAddInPlacePffii)
        /*008c*/ 	.word	0x00000008


	//----- nvinfo : EIATTR_FRAME_SIZE
	.align		4
.L_23:
        /*0090*/ 	.byte	0x04, 0x11
        /*0092*/ 	.short	(.L_25 - .L_24)
	.align		4
.L_24:
        /*0094*/ 	.word	index@(_Z16MatEleAddInPlacePffii)
        /*0098*/ 	.word	0x00000000


	//----- nvinfo : EIATTR_REGCOUNT
	.align		4
.L_25:
        /*009c*/ 	.byte	0x04, 0x2f
        /*009e*/ 	.short	(.L_27 - .L_26)
	.align		4
.L_26:
        /*00a0*/ 	.word	index@(_Z16MatEleMulInPlacePfS_ii)
        /*00a4*/ 	.word	0x0000000a


	//----- nvinfo : EIATTR_FRAME_SIZE
	.align		4
.L_27:
        /*00a8*/ 	.byte	0x04, 0x11
        /*00aa*/ 	.short	(.L_29 - .L_28)
	.align		4
.L_28:
        /*00ac*/ 	.word	index@(_Z16MatEleMulInPlacePfS_ii)
        /*00b0*/ 	.word	0x00000000


	//----- nvinfo : EIATTR_REGCOUNT
	.align		4
.L_29:
        /*00b4*/ 	.byte	0x04, 0x2f
        /*00b6*/ 	.short	(.L_31 - .L_30)
	.align		4
.L_30:
        /*00b8*/ 	.word	index@(_Z19MatEleDivideInPlacePfS_ii)
        /*00bc*/ 	.word	0x00000010


	//----- nvinfo : EIATTR_FRAME_SIZE
	.align		4
.L_31:
        /*00c0*/ 	.byte	0x04, 0x11
        /*00c2*/ 	.short	(.L_33 - .L_32)
	.align		4
.L_32:
        /*00c4*/ 	.word	index@($__internal_0_$__cuda_sm3x_div_rn_noftz_f32_slowpath)
        /*00c8*/ 	.word	0x00000000


	//----- nvinfo : EIATTR_FRAME_SIZE
	.align		4
.L_33:
        /*00cc*/ 	.byte	0x04, 0x11
        /*00ce*/ 	.short	(.L_35 - .L_34)
	.align		4
.L_34:
        /*00d0*/ 	.word	index@(_Z19MatEleDivideInPlacePfS_ii)
        /*00d4*/ 	.word	0x00000000


	//----- nvinfo : EIATTR_REGCOUNT
	.align		4
.L_35:
        /*00d8*/ 	.byte	0x04, 0x2f
        /*00da*/ 	.short	(.L_37 - .L_36)
	.align		4
.L_36:
        /*00dc*/ 	.word	index@(_Z21MatEleSubtractInPlacePfS_ii)
        /*00e0*/ 	.word	0x0000000a


	//----- nvinfo : EIATTR_FRAME_SIZE
	.align		4
.L_37:
        /*00e4*/ 	.byte	0x04, 0x11
        /*00e6*/ 	.short	(.L_39 - .L_38)
	.align		4
.L_38:
        /*00e8*/ 	.word	index@(_Z21MatEleSubtractInPlacePfS_ii)
        /*00ec*/ 	.word	0x00000000


	//----- nvinfo : EIATTR_MIN_STACK_SIZE
	.align		4
.L_39:
        /*00f0*/ 	.byte	0x04, 0x12
        /*00f2*/ 	.short	(.L_41 - .L_40)
	.align		4
.L_40:
        /*00f4*/ 	.word	index@(_Z21MatEleSubtractInPlacePfS_ii)
        /*00f8*/ 	.word	0x00000000


	//----- nvinfo : EIATTR_MIN_STACK_SIZE
	.align		4
.L_41:
        /*00fc*/ 	.byte	0x04, 0x12
        /*00fe*/ 	.short	(.L_43 - .L_42)
	.align		4
.L_42:
        /*0100*/ 	.word	index@(_Z19MatEleDivideInPlacePfS_ii)
        /*0104*/ 	.word	0x00000000


	//----- nvinfo : EIATTR_MIN_STACK_SIZE
	.align		4
.L_43:
        /*0108*/ 	.byte	0x04, 0x12
        /*010a*/ 	.short	(.L_45 - .L_44)
	.align		4
.L_44:
        /*010c*/ 	.word	index@(_Z16MatEleMulInPlacePfS_ii)
        /*0110*/ 	.word	0x00000000


	//----- nvinfo : EIATTR_MIN_STACK_SIZE
	.align		4
.L_45:
        /*0114*/ 	.byte	0x04, 0x12
        /*0116*/ 	.short	(.L_47 - .L_46)
	.align		4
.L_46:
        /*0118*/ 	.word	index@(_Z16MatEleAddInPlacePffii)
        /*011c*/ 	.word	0x00000000


	//----- nvinfo : EIATTR_MIN_STACK_SIZE
	.align		4
.L_47:
        /*0120*/ 	.byte	0x04, 0x12
        /*0122*/ 	.short	(.L_49 - .L_48)
	.align		4
.L_48:
        /*0124*/ 	.word	index@(_Z12MatEleDividePfS_S_ii)
        /*0128*/ 	.word	0x00000000


	//----- nvinfo : EIATTR_MIN_STACK_SIZE
	.align		4
.L_49:
        /*012c*/ 	.byte	0x04, 0x12
        /*012e*/ 	.short	(.L_51 - .L_50)
	.align		4
.L_50:
        /*0130*/ 	.word	index@(_Z12MatEleSquarePfS_ii)
        /*0134*/ 	.word	0x00000000


	//----- nvinfo : EIATTR_MIN_STACK_SIZE
	.align		4
.L_51:
        /*0138*/ 	.byte	0x04, 0x12
        /*013a*/ 	.short	(.L_53 - .L_52)
	.align		4
.L_52:
        /*013c*/ 	.word	index@(_Z14MatEleSubtractPfS_S_ii)
        /*0140*/ 	.word	0x00000000


	//----- nvinfo : EIATTR_MIN_STACK_SIZE
	.align		4
.L_53:
        /*0144*/ 	.byte	0x04, 0x12
        /*0146*/ 	.short	(.L_55 - .L_54)
	.align		4
.L_54:
        /*0148*/ 	.word	index@(_Z9MatEleAddPfS_S_ii)
        /*014c*/ 	.word	0x00000000


	//----- nvinfo : EIATTR_MIN_STACK_SIZE
	.align		4
.L_55:
        /*0150*/ 	.byte	0x04, 0x12
        /*0152*/ 	.short	(.L_57 - .L_56)
	.align		4
.L_56:
        /*0154*/ 	.word	index@(_Z9MatEleMulPfS_S_ii)
        /*0158*/ 	.word	0x00000000
.L_57:


//--------------------- .nv.compat                --------------------------
	.section	.nv.compat,"",@"SHT_CUDA_COMPAT_INFO"
	.align	4
        /*0000*/ 	.byte	0x02, 0x09, 0x00, 0x00, 0x02, 0x02, 0x01, 0x00, 0x02, 0x05, 0x05, 0x00, 0x03, 0x07, 0x01, 0x01
        /*0010*/ 	.byte	0x02, 0x03, 0x00, 0x00, 0x02, 0x06, 0x01, 0x00, 0x04, 0x0b, 0x08, 0x00, 0x01, 0x00, 0x00, 0x00
        /*0020*/ 	.byte	0x00, 0x00, 0x00, 0x00


//--------------------- .nv.info._Z21MatEleSubtractInPlacePfS_ii --------------------------
	.section	.nv.info._Z21MatEleSubtractInPlacePfS_ii,"",@"SHT_CUDA_INFO"
	.sectionflags	@""
	.align	4


	//----- nvinfo : EIATTR_CUDA_API_VERSION
	.align		4
        /*0000*/ 	.byte	0x04, 0x37
        /*0002*/ 	.short	(.L_59 - .L_58)
.L_58:
        /*0004*/ 	.word	0x00000082


	//----- nvinfo : EIATTR_KPARAM_INFO
	.align		4
.L_59:
        /*0008*/ 	.byte	0x04, 0x17
        /*000a*/ 	.short	(.L_61 - .L_60)
.L_60:
        /*000c*/ 	.word	0x00000000
        /*0010*/ 	.short	0x0003
        /*0012*/ 	.short	0x0014
        /*0014*/ 	.byte	0x00, 0xf0, 0x11, 0x00


	//----- nvinfo : EIATTR_KPARAM_INFO
	.align		4
.L_61:
        /*0018*/ 	.byte	0x04, 0x17
        /*001a*/ 	.short	(.L_63 - .L_62)
.L_62:
        /*001c*/ 	.word	0x00000000
        /*0020*/ 	.short	0x0002
        /*0022*/ 	.short	0x0010
        /*0024*/ 	.byte	0x00, 0xf0, 0x11, 0x00


	//----- nvinfo : EIATTR_KPARAM_INFO
	.align		4
.L_63:
        /*0028*/ 	.byte	0x04, 0x17
        /*002a*/ 	.short	(.L_65 - .L_64)
.L_64:
        /*002c*/ 	.word	0x00000000
        /*0030*/ 	.short	0x0001
        /*0032*/ 	.short	0x0008
        /*0034*/ 	.byte	0x00, 0xf5, 0x21, 0x00


	//----- nvinfo : EIATTR_KPARAM_INFO
	.align		4
.L_65:
        /*0038*/ 	.byte	0x04, 0x17
        /*003a*/ 	.short	(.L_67 - .L_66)
.L_66:
        /*003c*/ 	.word	0x00000000
        /*0040*/ 	.short	0x0000
        /*0042*/ 	.short	0x0000
        /*0044*/ 	.byte	0x00, 0xf5, 0x21, 0x00


	//----- nvinfo : EIATTR_SPARSE_MMA_MASK
	.align		4
.L_67:
        /*0048*/ 	.byte	0x03, 0x50
        /*004a*/ 	.short	0x0000


	//----- nvinfo : EIATTR_MAXREG_COUNT
	.align		4
        /*004c*/ 	.byte	0x03, 0x1b
        /*004e*/ 	.short	0x00ff


	//----- nvinfo : EIATTR_MERCURY_ISA_VERSION
	.align		4
        /*0050*/ 	.byte	0x03, 0x5f
        /*0052*/ 	.short	0x0101


	//----- nvinfo : EIATTR_VRC_CTA_INIT_COUNT
	.align		4
        /*0054*/ 	.byte	0x02, 0x4a
	.zero		1
	.zero		1


	//----- nvinfo : EIATTR_EXIT_INSTR_OFFSETS
	.align		4
        /*0058*/ 	.byte	0x04, 0x1c
        /*005a*/ 	.short	(.L_69 - .L_68)


	//   ....[0]....
.L_68:
        /*005c*/ 	.word	0x000000c0


	//   ....[1]....
        /*0060*/ 	.word	0x00000170


	//----- nvinfo : EIATTR_CBANK_PARAM_SIZE
	.align		4
.L_69:
        /*0064*/ 	.byte	0x03, 0x19
        /*0066*/ 	.short	0x0018


	//----- nvinfo : EIATTR_PARAM_CBANK
	.align		4
        /*0068*/ 	.byte	0x04, 0x0a
        /*006a*/ 	.short	(.L_71 - .L_70)
	.align		4
.L_70:
        /*006c*/ 	.word	index@(.nv.constant0._Z21MatEleSubtractInPlacePfS_ii)
        /*0070*/ 	.short	0x0380
        /*0072*/ 	.short	0x0018


	//----- nvinfo : EIATTR_SW_WAR
	.align		4
.L_71:
        /*0074*/ 	.byte	0x04, 0x36
        /*0076*/ 	.short	(.L_73 - .L_72)
.L_72:
        /*0078*/ 	.word	0x00000008
.L_73:


//--------------------- .nv.info._Z19MatEleDivideInPlacePfS_ii --------------------------
	.section	.nv.info._Z19MatEleDivideInPlacePfS_ii,"",@"SHT_CUDA_INFO"
	.sectionflags	@""
	.align	4


	//----- nvinfo : EIATTR_CUDA_API_VERSION
	.align		4
        /*0000*/ 	.byte	0x04, 0x37
        /*0002*/ 	.short	(.L_75 - .L_74)
.L_74:
        /*0004*/ 	.word	0x00000082


	//----- nvinfo : EIATTR_KPARAM_INFO
	.align		4
.L_75:
        /*0008*/ 	.byte	0x04, 0x17
        /*000a*/ 	.short	(.L_77 - .L_76)
.L_76:
        /*000c*/ 	.word	0x00000000
        /*0010*/ 	.short	0x0003
        /*0012*/ 	.short	0x0014
        /*0014*/ 	.byte	0x00, 0xf0, 0x11, 0x00


	//----- nvinfo : EIATTR_KPARAM_INFO
	.align		4
.L_77:
        /*0018*/ 	.byte	0x04, 0x17
        /*001a*/ 	.short	(.L_79 - .L_78)
.L_78:
        /*001c*/ 	.word	0x00000000
        /*0020*/ 	.short	0x0002
        /*0022*/ 	.short	0x0010
        /*0024*/ 	.byte	0x00, 0xf0, 0x11, 0x00


	//----- nvinfo : EIATTR_KPARAM_INFO
	.align		4
.L_79:
        /*0028*/ 	.byte	0x04, 0x17
        /*002a*/ 	.short	(.L_81 - .L_80)
.L_80:
        /*002c*/ 	.word	0x00000000
        /*0030*/ 	.short	0x0001
        /*0032*/ 	.short	0x0008
        /*0034*/ 	.byte	0x00, 0xf5, 0x21, 0x00


	//----- nvinfo : EIATTR_KPARAM_INFO
	.align		4
.L_81:
        /*0038*/ 	.byte	0x04, 0x17
        /*003a*/ 	.short	(.L_83 - .L_82)
.L_82:
        /*003c*/ 	.word	0x00000000
        /*0040*/ 	.short	0x0000
        /*0042*/ 	.short	0x0000
        /*0044*/ 	.byte	0x00, 0xf5, 0x21, 0x00


	//----- nvinfo : EIATTR_SPARSE_MMA_MASK
	.align		4
.L_83:
        /*0048*/ 	.byte	0x03, 0x50
        /*004a*/ 	.short	0x0000


	//----- nvinfo : EIATTR_MAXREG_COUNT
	.align		4
        /*004c*/ 	.byte	0x03, 0x1b
        /*004e*/ 	.short	0x00ff


	//----- nvinfo : EIATTR_MERCURY_ISA_VERSION
	.align		4
        /*0050*/ 	.byte	0x03, 0x5f
        /*0052*/ 	.short	0x0101


	//----- nvinfo : EIATTR_VRC_CTA_INIT_COUNT
	.align		4
        /*0054*/ 	.byte	0x02, 0x4a
	.zero		1
	.zero		1


	//----- nvinfo : EIATTR_EXIT_INSTR_OFFSETS
	.align		4
        /*0058*/ 	.byte	0x04, 0x1c
        /*005a*/ 	.short	(.L_85 - .L_84)


	//   ....[0]....
.L_84:
        /*005c*/ 	.word	0x000000c0


	//   ....[1]....
        /*0060*/ 	.word	0x00000230


	//----- nvinfo : EIATTR_CRS_STACK_SIZE
	.align		4
.L_85:
        /*0064*/ 	.byte	0x04, 0x1e
        /*0066*/ 	.short	(.L_87 - .L_86)
.L_86:
        /*0068*/ 	.word	0x00000000


	//----- nvinfo : EIATTR_CBANK_PARAM_SIZE
	.align		4
.L_87:
        /*006c*/ 	.byte	0x03, 0x19
        /*006e*/ 	.short	0x0018


	//----- nvinfo : EIATTR_PARAM_CBANK
	.align		4
        /*0070*/ 	.byte	0x04, 0x0a
        /*0072*/ 	.short	(.L_89 - .L_88)
	.align		4
.L_88:
        /*0074*/ 	.word	index@(.nv.constant0._Z19MatEleDivideInPlacePfS_ii)
        /*0078*/ 	.short	0x0380
        /*007a*/ 	.short	0x0018


	//----- nvinfo : EIATTR_SW_WAR
	.align		4
.L_89:
        /*007c*/ 	.byte	0x04, 0x36
        /*007e*/ 	.short	(.L_91 - .L_90)
.L_90:
        /*0080*/ 	.word	0x00000008
.L_91:


//--------------------- .nv.info._Z16MatEleMulInPlacePfS_ii --------------------------
	.section	.nv.info._Z16MatEleMulInPlacePfS_ii,"",@"SHT_CUDA_INFO"
	.sectionflags	@""
	.align	4


	//----- nvinfo : EIATTR_CUDA_API_VERSION
	.align		4
        /*0000*/ 	.byte	0x04, 0x37
        /*0002*/ 	.short	(.L_93 - .L_92)
.L_92:
        /*0004*/ 	.word	0x00000082


	//----- nvinfo : EIATTR_KPARAM_INFO
	.align		4
.L_93:
        /*0008*/ 	.byte	0x04, 0x17
        /*000a*/ 	.short	(.L_95 - .L_94)
.L_94:
        /*000c*/ 	.word	0x00000000
        /*0010*/ 	.short	0x0003
        /*0012*/ 	.short	0x0014
        /*0014*/ 	.byte	0x00, 0xf0, 0x11, 0x00


	//----- nvinfo : EIATTR_KPARAM_INFO
	.align		4
.L_95:
        /*0018*/ 	.byte	0x04, 0x17
        /*001a*/ 	.short	(.L_97 - .L_96)
.L_96:
        /*001c*/ 	.word	0x00000000
        /*0020*/ 	.short	0x0002
        /*0022*/ 	.short	0x0010
        /*0024*/ 	.byte	0x00, 0xf0, 0x11, 0x00


	//----- nvinfo : EIATTR_KPARAM_INFO
	.align		4
.L_97:
        /*0028*/ 	.byte	0x04, 0x17
        /*002a*/ 	.short	(.L_99 - .L_98)
.L_98:
        /*002c*/ 	.word	0x00000000
        /*0030*/ 	.short	0x0001
        /*0032*/ 	.short	0x0008
        /*0034*/ 	.byte	0x00, 0xf5, 0x21, 0x00


	//----- nvinfo : EIATTR_KPARAM_INFO
	.align		4
.L_99:
        /*0038*/ 	.byte	0x04, 0x17
        /*003a*/ 	.short	(.L_101 - .L_100)
.L_100:
        /*003c*/ 	.word	0x00000000
        /*0040*/ 	.short	0x0000
        /*0042*/ 	.short	0x0000
        /*0044*/ 	.byte	0x00, 0xf5, 0x21, 0x00


	//----- nvinfo : EIATTR_SPARSE_MMA_MASK
	.align		4
.L_101:
        /*0048*/ 	.byte	0x03, 0x50
        /*004a*/ 	.short	0x0000


	//----- nvinfo : EIATTR_MAXREG_COUNT
	.align		4
        /*004c*/ 	.byte	0x03, 0x1b
        /*004e*/ 	.short	0x00ff


	//----- nvinfo : EIATTR_MERCURY_ISA_VERSION
	.align		4
        /*0050*/ 	.byte	0x03, 0x5f
        /*0052*/ 	.short	0x0101


	//----- nvinfo : EIATTR_VRC_CTA_INIT_COUNT
	.align		4
        /*0054*/ 	.byte	0x02, 0x4a
	.zero		1
	.zero		1


	//----- nvinfo : EIATTR_EXIT_INSTR_OFFSETS
	.align		4
        /*0058*/ 	.byte	0x04, 0x1c
        /*005a*/ 	.short	(.L_103 - .L_102)


	//   ....[0]....
.L_102:
        /*005c*/ 	.word	0x000000c0


	//   ....[1]....
        /*0060*/ 	.word	0x00000170


	//----- nvinfo : EIATTR_CBANK_PARAM_SIZE
	.align		4
.L_103:
        /*0064*/ 	.byte	0x03, 0x19
        /*0066*/ 	.short	0x0018


	//----- nvinfo : EIATTR_PARAM_CBANK
	.align		4
        /*0068*/ 	.byte	0x04, 0x0a
        /*006a*/ 	.short	(.L_105 - .L_104)
	.align		4
.L_104:
        /*006c*/ 	.word	index@(.nv.constant0._Z16MatEleMulInPlacePfS_ii)
        /*0070*/ 	.short	0x0380
        /*0072*/ 	.short	0x0018


	//----- nvinfo : EIATTR_SW_WAR
	.align		4
.L_105:
        /*0074*/ 	.byte	0x04, 0x36
        /*0076*/ 	.short	(.L_107 - .L_106)
.L_106:
        /*0078*/ 	.word	0x00000008
.L_107:


//--------------------- .nv.info._Z16MatEleAddInPlacePffii --------------------------
	.section	.nv.info._Z16MatEleAddInPlacePffii,"",@"SHT_CUDA_INFO"
	.sectionflags	@""
	.align	4


	//----- nvinfo : EIATTR_CUDA_API_VERSION
	.align		4
        /*0000*/ 	.byte	0x04, 0x37
        /*0002*/ 	.short	(.L_109 - .L_108)
.L_108:
        /*0004*/ 	.word	0x00000082


	//----- nvinfo : EIATTR_KPARAM_INFO
	.align		4
.L_109:
        /*0008*/ 	.byte	0x04, 0x17
        /*000a*/ 	.short	(.L_111 - .L_110)
.L_110:
        /*000c*/ 	.word	0x00000000
        /*0010*/ 	.short	0x0003
        /*0012*/ 	.short	0x0010
        /*0014*/ 	.byte	0x00, 0xf0, 0x11, 0x00


	//----- nvinfo : EIATTR_KPARAM_INFO
	.align		4
.L_111:
        /*0018*/ 	.byte	0x04, 0x17
        /*001a*/ 	.short	(.L_113 - .L_112)
.L_112:
        /*001c*/ 	.word	0x00000000
        /*0020*/ 	.short	0x0002
        /*0022*/ 	.short	0x000c
        /*0024*/ 	.byte	0x00, 0xf0, 0x11, 0x00


	//----- nvinfo : EIATTR_KPARAM_INFO
	.align		4
.L_113:
        /*0028*/ 	.byte	0x04, 0x17
        /*002a*/ 	.short	(.L_115 - .L_114)
.L_114:
        /*002c*/ 	.word	0x00000000
        /*0030*/ 	.short	0x0001
        /*0032*/ 	.short	0x0008
        /*0034*/ 	.byte	0x00, 0xf0, 0x11, 0x00


	//----- nvinfo : EIATTR_KPARAM_INFO
	.align		4
.L_115:
        /*0038*/ 	.byte	0x04, 0x17
        /*003a*/ 	.short	(.L_117 - .L_116)
.L_116:
        /*003c*/ 	.word	0x00000000
        /*0040*/ 	.short	0x0000
        /*0042*/ 	.short	0x0000
        /*0044*/ 	.byte	0x00, 0xf5, 0x21, 0x00


	//----- nvinfo : EIATTR_SPARSE_MMA_MASK
	.align		4
.L_117:
        /*0048*/ 	.byte	0x03, 0x50
        /*004a*/ 	.short	0x0000


	//----- nvinfo : EIATTR_MAXREG_COUNT
	.align		4
        /*004c*/ 	.byte	0x03, 0x1b
        /*004e*/ 	.short	0x00ff


	//----- nvinfo : EIATTR_MERCURY_ISA_VERSION
	.align		4
        /*0050*/ 	.byte	0x03, 0x5f
        /*0052*/ 	.short	0x0101


	//----- nvinfo : EIATTR_VRC_CTA_INIT_COUNT
	.align		4
        /*0054*/ 	.byte	0x02, 0x4a
	.zero		1
	.zero		1


	//----- nvinfo : EIATTR_EXIT_INSTR_OFFSETS
	.align		4
        /*0058*/ 	.byte	0x04, 0x1c
        /*005a*/ 	.short	(.L_119 - .L_118)


	//   ....[0]....
.L_118:
        /*005c*/ 	.word	0x000000d0


	//   ....[1]....
        /*0060*/ 	.word	0x00000160


	//----- nvinfo : EIATTR_CBANK_PARAM_SIZE
	.align		4
.L_119:
        /*0064*/ 	.byte	0x03, 0x19
        /*0066*/ 	.short	0x0014


	//----- nvinfo : EIATTR_PARAM_CBANK
	.align		4
        /*0068*/ 	.byte	0x04, 0x0a
        /*006a*/ 	.short	(.L_121 - .L_120)
	.align		4
.L_120:
        /*006c*/ 	.word	index@(.nv.constant0._Z16MatEleAddInPlacePffii)
        /*0070*/ 	.short	0x0380
        /*0072*/ 	.short	0x0014


	//----- nvinfo : EIATTR_SW_WAR
	.align		4
.L_121:
        /*0074*/ 	.byte	0x04, 0x36
        /*0076*/ 	.short	(.L_123 - .L_122)
.L_122:
        /*0078*/ 	.word	0x00000008
.L_123:


//--------------------- .nv.info._Z12MatEleDividePfS_S_ii --------------------------
	.section	.nv.info._Z12MatEleDividePfS_S_ii,"",@"SHT_CUDA_INFO"
	.sectionflags	@""
	.align	4


	//----- nvinfo : EIATTR_CUDA_API_VERSION
	.align		4
        /*0000*/ 	.byte	0x04, 0x37
        /*0002*/ 	.short	(.L_125 - .L_124)
.L_124:
        /*0004*/ 	.word	0x00000082


	//----- nvinfo : EIATTR_KPARAM_INFO
	.align		4
.L_125:
        /*0008*/ 	.byte	0x04, 0x17
        /*000a*/ 	.short	(.L_127 - .L_126)
.L_126:
        /*000c*/ 	.word	0x00000000
        /*0010*/ 	.short	0x0004
        /*0012*/ 	.short	0x001c
        /*0014*/ 	.byte	0x00, 0xf0, 0x11, 0x00


	//----- nvinfo : EIATTR_KPARAM_INFO
	.align		4
.L_127:
        /*0018*/ 	.byte	0x04, 0x17
        /*001a*/ 	.short	(.L_129 - .L_128)
.L_128:
        /*001c*/ 	.word	0x00000000
        /*0020*/ 	.short	0x0003
        /*0022*/ 	.short	0x0018
        /*0024*/ 	.byte	0x00, 0xf0, 0x11, 0x00


	//----- nvinfo : EIATTR_KPARAM_INFO
	.align		4
.L_129:
        /*0028*/ 	.byte	0x04, 0x17
        /*002a*/ 	.short	(.L_131 - .L_130)
.L_130:
        /*002c*/ 	.word	0x00000000
        /*0030*/ 	.short	0x0002
        /*0032*/ 	.short	0x0010
        /*0034*/ 	.byte	0x00, 0xf5, 0x21, 0x00


	//----- nvinfo : EIATTR_KPARAM_INFO
	.align		4
.L_131:
        /*0038*/ 	.byte	0x04, 0x17
        /*003a*/ 	.short	(.L_133 - .L_132)
.L_132:
        /*003c*/ 	.word	0x00000000
        /*0040*/ 	.short	0x0001
        /*0042*/ 	.short	0x0008
        /*0044*/ 	.byte	0x00, 0xf5, 0x21, 0x00


	//----- nvinfo : EIATTR_KPARAM_INFO
	.align		4
.L_133:
        /*0048*/ 	.byte	0x04, 0x17
        /*004a*/ 	.short	(.L_135 - .L_134)
.L_134:
        /*004c*/ 	.word	0x00000000
        /*0050*/ 	.short	0x0000
        /*0052*/ 	.short	0x0000
        /*0054*/ 	.byte	0x00, 0xf5, 0x21, 0x00


	//----- nvinfo : EIATTR_SPARSE_MMA_MASK
	.align		4
.L_135:
        /*0058*/ 	.byte	0x03, 0x50
        /*005a*/ 	.short	0x0000


	//----- nvinfo : EIATTR_MAXREG_COUNT
	.align		4
        /*005c*/ 	.byte	0x03, 0x1b
        /*005e*/ 	.short	0x00ff


	//----- nvinfo : EIATTR_MERCURY_ISA_VERSION
	.align		4
        /*0060*/ 	.byte	0x03, 0x5f
        /*0062*/ 	.short	0x0101


	//----- nvinfo : EIATTR_VRC_CTA_INIT_COUNT
	.align		4
        /*0064*/ 	.byte	0x02, 0x4a
	.zero		1
	.zero		1


	//----- nvinfo : EIATTR_EXIT_INSTR_OFFSETS
	.align		4
        /*0068*/ 	.byte	0x04, 0x1c
        /*006a*/ 	.short	(.L_137 - .L_136)


	//   ....[0]....
.L_136:
        /*006c*/ 	.word	0x000000c0


	//   ....[1]....
        /*0070*/ 	.word	0x00000250


	//----- nvinfo : EIATTR_CRS_STACK_SIZE
	.align		4
.L_137:
        /*0074*/ 	.byte	0x04, 0x1e
        /*0076*/ 	.short	(.L_139 - .L_138)
.L_138:
        /*0078*/ 	.word	0x00000000


	//----- nvinfo : EIATTR_CBANK_PARAM_SIZE
	.align		4
.L_139:
        /*007c*/ 	.byte	0x03, 0x19
        /*007e*/ 	.short	0x0020


	//----- nvinfo : EIATTR_PARAM_CBANK
	.align		4
        /*0080*/ 	.byte	0x04, 0x0a
        /*0082*/ 	.short	(.L_141 - .L_140)
	.align		4
.L_140:
        /*0084*/ 	.word	index@(.nv.constant0._Z12MatEleDividePfS_S_ii)
        /*0088*/ 	.short	0x0380
        /*008a*/ 	.short	0x0020


	//----- nvinfo : EIATTR_SW_WAR
	.align		4
.L_141:
        /*008c*/ 	.byte	0x04, 0x36
        /*008e*/ 	.short	(.L_143 - .L_142)
.L_142:
        /*0090*/ 	.word	0x00000008
.L_143:


//--------------------- .nv.info._Z12MatEleSquarePfS_ii --------------------------
	.section	.nv.info._Z12MatEleSquarePfS_ii,"",@"SHT_CUDA_INFO"
	.sectionflags	@""
	.align	4


	//----- nvinfo : EIATTR_CUDA_API_VERSION
	.align		4
        /*0000*/ 	.byte	0x04, 0x37
        /*0002*/ 	.short	(.L_145 - .L_144)
.L_144:
        /*0004*/ 	.word	0x00000082


	//----- nvinfo : EIATTR_KPARAM_INFO
	.align		4
.L_145:
        /*0008*/ 	.byte	0x04, 0x17
        /*000a*/ 	.short	(.L_147 - .L_146)
.L_146:
        /*000c*/ 	.word	0x00000000
        /*0010*/ 	.short	0x0003
        /*0012*/ 	.short	0x0014
        /*0014*/ 	.byte	0x00, 0xf0, 0x11, 0x00


	//----- nvinfo : EIATTR_KPARAM_INFO
	.align		4
.L_147:
        /*0018*/ 	.byte	0x04, 0x17
        /*001a*/ 	.short	(.L_149 - .L_148)
.L_148:
        /*001c*/ 	.word	0x00000000
        /*0020*/ 	.short	0x0002
        /*0022*/ 	.short	0x0010
        /*0024*/ 	.byte	0x00, 0xf0, 0x11, 0x00


	//----- nvinfo : EIATTR_KPARAM_INFO
	.align		4
.L_149:
        /*0028*/ 	.byte	0x04, 0x17
        /*002a*/ 	.short	(.L_151 - .L_150)
.L_150:
        /*002c*/ 	.word	0x00000000
        /*0030*/ 	.short	0x0001
        /*0032*/ 	.short	0x0008
        /*0034*/ 	.byte	0x00, 0xf5, 0x21, 0x00


	//----- nvinfo : EIATTR_KPARAM_INFO
	.align		4
.L_151:
        /*0038*/ 	.byte	0x04, 0x17
        /*003a*/ 	.short	(.L_153 - .L_152)
.L_152:
        /*003c*/ 	.word	0x00000000
        /*0040*/ 	.short	0x0000
        /*0042*/ 	.short	0x0000
        /*0044*/ 	.byte	0x00, 0xf5, 0x21, 0x00


	//----- nvinfo : EIATTR_SPARSE_MMA_MASK
	.align		4
.L_153:
        /*0048*/ 	.byte	0x03, 0x50
        /*004a*/ 	.short	0x0000


	//----- nvinfo : EIATTR_MAXREG_COUNT
	.align		4
        /*004c*/ 	.byte	0x03, 0x1b
        /*004e*/ 	.short	0x00ff


	//----- nvinfo : EIATTR_MERCURY_ISA_VERSION
	.align		4
        /*0050*/ 	.byte	0x03, 0x5f
        /*0052*/ 	.short	0x0101


	//----- nvinfo : EIATTR_VRC_CTA_INIT_COUNT
	.align		4
        /*0054*/ 	.byte	0x02, 0x4a
	.zero		1
	.zero		1


	//----- nvinfo : EIATTR_EXIT_INSTR_OFFSETS
	.align		4
        /*0058*/ 	.byte	0x04, 0x1c
        /*005a*/ 	.short	(.L_155 - .L_154)


	//   ....[0]....
.L_154:
        /*005c*/ 	.word	0x000000c0


	//   ....[1]....
        /*0060*/ 	.word	0x00000160


	//----- nvinfo : EIATTR_CBANK_PARAM_SIZE
	.align		4
.L_155:
        /*0064*/ 	.byte	0x03, 0x19
        /*0066*/ 	.short	0x0018


	//----- nvinfo : EIATTR_PARAM_CBANK
	.align		4
        /*0068*/ 	.byte	0x04, 0x0a
        /*006a*/ 	.short	(.L_157 - .L_156)
	.align		4
.L_156:
        /*006c*/ 	.word	index@(.nv.constant0._Z12MatEleSquarePfS_ii)
        /*0070*/ 	.short	0x0380
        /*0072*/ 	.short	0x0018


	//----- nvinfo : EIATTR_SW_WAR
	.align		4
.L_157:
        /*0074*/ 	.byte	0x04, 0x36
        /*0076*/ 	.short	(.L_159 - .L_158)
.L_158:
        /*0078*/ 	.word	0x00000008
.L_159:


//--------------------- .nv.info._Z14MatEleSubtractPfS_S_ii --------------------------
	.section	.nv.info._Z14MatEleSubtractPfS_S_ii,"",@"SHT_CUDA_INFO"
	.sectionflags	@""
	.align	4


	//----- nvinfo : EIATTR_CUDA_API_VERSION
	.align		4
        /*0000*/ 	.byte	0x04, 0x37
        /*0002*/ 	.short	(.L_161 - .L_160)
.L_160:
        /*0004*/ 	.word	0x00000082


	//----- nvinfo : EIATTR_KPARAM_INFO
	.align		4
.L_161:
        /*0008*/ 	.byte	0x04, 0x17
        /*000a*/ 	.short	(.L_163 - .L_162)
.L_162:
        /*000c*/ 	.word	0x00000000
        /*0010*/ 	.short	0x0004
        /*0012*/ 	.short	0x001c
        /*0014*/ 	.byte	0x00, 0xf0, 0x11, 0x00


	//----- nvinfo : EIATTR_KPARAM_INFO
	.align		4
.L_163:
        /*0018*/ 	.byte	0x04, 0x17
        /*001a*/ 	.short	(.L_165 - .L_164)
.L_164:
        /*001c*/ 	.word	0x00000000
        /*0020*/ 	.short	0x0003
        /*0022*/ 	.short	0x0018
        /*0024*/ 	.byte	0x00, 0xf0, 0x11, 0x00


	//----- nvinfo : EIATTR_KPARAM_INFO
	.align		4
.L_165:
        /*0028*/ 	.byte	0x04, 0x17
        /*002a*/ 	.short	(.L_167 - .L_166)
.L_166:
        /*002c*/ 	.word	0x00000000
        /*0030*/ 	.short	0x0002
        /*0032*/ 	.short	0x0010
        /*0034*/ 	.byte	0x00, 0xf5, 0x21, 0x00


	//----- nvinfo : EIATTR_KPARAM_INFO
	.align		4
.L_167:
        /*0038*/ 	.byte	0x04, 0x17
        /*003a*/ 	.short	(.L_169 - .L_168)
.L_168:
        /*003c*/ 	.word	0x00000000
        /*0040*/ 	.short	0x0001
        /*0042*/ 	.short	0x0008
        /*0044*/ 	.byte	0x00, 0xf5, 0x21, 0x00


	//----- nvinfo : EIATTR_KPARAM_INFO
	.align		4
.L_169:
        /*0048*/ 	.byte	0x04, 0x17
        /*004a*/ 	.short	(.L_171 - .L_170)
.L_170:
        /*004c*/ 	.word	0x00000000
        /*0050*/ 	.short	0x0000
        /*0052*/ 	.short	0x0000
        /*0054*/ 	.byte	0x00, 0xf5, 0x21, 0x00


	//----- nvinfo : EIATTR_SPARSE_MMA_MASK
	.align		4
.L_171:
        /*0058*/ 	.byte	0x03, 0x50
        /*005a*/ 	.short	0x0000


	//----- nvinfo : EIATTR_MAXREG_COUNT
	.align		4
        /*005c*/ 	.byte	0x03, 0x1b
        /*005e*/ 	.short	0x00ff


	//----- nvinfo : EIATTR_MERCURY_ISA_VERSION
	.align		4
        /*0060*/ 	.byte	0x03, 0x5f
        /*0062*/ 	.short	0x0101


	//----- nvinfo : EIATTR_VRC_CTA_INIT_COUNT
	.align		4
        /*0064*/ 	.byte	0x02, 0x4a
	.zero		1
	.zero		1


	//----- nvinfo : EIATTR_EXIT_INSTR_OFFSETS
	.align		4
        /*0068*/ 	.byte	0x04, 0x1c
        /*006a*/ 	.short	(.L_173 - .L_172)


	//   ....[0]....
.L_172:
        /*006c*/ 	.word	0x000000c0


	//   ....[1]....
        /*0070*/ 	.word	0x00000190


	//----- nvinfo : EIATTR_CBANK_PARAM_SIZE
	.align		4
.L_173:
        /*0074*/ 	.byte	0x03, 0x19
        /*0076*/ 	.short	0x0020


	//----- nvinfo : EIATTR_PARAM_CBANK
	.align		4
        /*0078*/ 	.byte	0x04, 0x0a
        /*007a*/ 	.short	(.L_175 - .L_174)
	.align		4
.L_174:
        /*007c*/ 	.word	index@(.nv.constant0._Z14MatEleSubtractPfS_S_ii)
        /*0080*/ 	.short	0x0380
        /*0082*/ 	.short	0x0020


	//----- nvinfo : EIATTR_SW_WAR
	.align		4
.L_175:
        /*0084*/ 	.byte	0x04, 0x36
        /*0086*/ 	.short	(.L_177 - .L_176)
.L_176:
        /*0088*/ 	.word	0x00000008
.L_177:


//--------------------- .nv.info._Z9MatEleAddPfS_S_ii --------------------------
	.section	.nv.info._Z9MatEleAddPfS_S_ii,"",@"SHT_CUDA_INFO"
	.sectionflags	@""
	.align	4


	//----- nvinfo : EIATTR_CUDA_API_VERSION
	.align		4
        /*0000*/ 	.byte	0x04, 0x37
        /*0002*/ 	.short	(.L_179 - .L_178)
.L_178:
        /*0004*/ 	.word	0x00000082


	//----- nvinfo : EIATTR_KPARAM_INFO
	.align		4
.L_179:
        /*0008*/ 	.byte	0x04, 0x17
        /*000a*/ 	.short	(.L_181 - .L_180)
.L_180:
        /*000c*/ 	.word	0x00000000
        /*0010*/ 	.short	0x0004
        /*0012*/ 	.short	0x001c
        /*0014*/ 	.byte	0x00, 0xf0, 0x11, 0x00


	//----- nvinfo : EIATTR_KPARAM_INFO
	.align		4
.L_181:
        /*0018*/ 	.byte	0x04, 0x17
        /*001a*/ 	.short	(.L_183 - .L_182)
.L_182:
        /*001c*/ 	.word	0x00000000
        /*0020*/ 	.short	0x0003
        /*0022*/ 	.short	0x0018
        /*0024*/ 	.byte	0x00, 0xf0, 0x11, 0x00


	//----- nvinfo : EIATTR_KPARAM_INFO
	.align		4
.L_183:
        /*0028*/ 	.byte	0x04, 0x17
        /*002a*/ 	.short	(.L_185 - .L_184)
.L_184:
        /*002c*/ 	.word	0x00000000
        /*0030*/ 	.short	0x0002
        /*0032*/ 	.short	0x0010
        /*0034*/ 	.byte	0x00, 0xf5, 0x21, 0x00


	//----- nvinfo : EIATTR_KPARAM_INFO
	.align		4
.L_185:
        /*0038*/ 	.byte	0x04, 0x17
        /*003a*/ 	.short	(.L_187 - .L_186)
.L_186:
        /*003c*/ 	.word	0x00000000
        /*0040*/ 	.short	0x0001
        /*0042*/ 	.short	0x0008
        /*0044*/ 	.byte	0x00, 0xf5, 0x21, 0x00


	//----- nvinfo : EIATTR_KPARAM_INFO
	.align		4
.L_187:
        /*0048*/ 	.byte	0x04, 0x17
        /*004a*/ 	.short	(.L_189 - .L_188)
.L_188:
        /*004c*/ 	.word	0x00000000
        /*0050*/ 	.short	0x0000
        /*0052*/ 	.short	0x0000
        /*0054*/ 	.byte	0x00, 0xf5, 0x21, 0x00


	//----- nvinfo : EIATTR_SPARSE_MMA_MASK
	.align		4
.L_189:
        /*0058*/ 	.byte	0x03, 0x50
        /*005a*/ 	.short	0x0000


	//----- nvinfo : EIATTR_MAXREG_COUNT
	.align		4
        /*005c*/ 	.byte	0x03, 0x1b
        /*005e*/ 	.short	0x00ff


	//----- nvinfo : EIATTR_MERCURY_ISA_VERSION
	.align		4
        /*0060*/ 	.byte	0x03, 0x5f
        /*0062*/ 	.short	0x0101


	//----- nvinfo : EIATTR_VRC_CTA_INIT_COUNT
	.align		4
        /*0064*/ 	.byte	0x02, 0x4a
	.zero		1
	.zero		1


	//----- nvinfo : EIATTR_EXIT_INSTR_OFFSETS
	.align		4
        /*0068*/ 	.byte	0x04, 0x1c
        /*006a*/ 	.short	(.L_191 - .L_190)


	//   ....[0]....
.L_190:
        /*006c*/ 	.word	0x000000c0


	//   ....[1]....
        /*0070*/ 	.word	0x00000190


	//----- nvinfo : EIATTR_CBANK_PARAM_SIZE
	.align		4
.L_191:
        /*0074*/ 	.byte	0x03, 0x19
        /*0076*/ 	.short	0x0020


	//----- nvinfo : EIATTR_PARAM_CBANK
	.align		4
        /*0078*/ 	.byte	0x04, 0x0a
        /*007a*/ 	.short	(.L_193 - .L_192)
	.align		4
.L_192:
        /*007c*/ 	.word	index@(.nv.constant0._Z9MatEleAddPfS_S_ii)
        /*0080*/ 	.short	0x0380
        /*0082*/ 	.short	0x0020


	//----- nvinfo : EIATTR_SW_WAR
	.align		4
.L_193:
        /*0084*/ 	.byte	0x04, 0x36
        /*0086*/ 	.short	(.L_195 - .L_194)
.L_194:
        /*0088*/ 	.word	0x00000008
.L_195:


//--------------------- .nv.info._Z9MatEleMulPfS_S_ii --------------------------
	.section	.nv.info._Z9MatEleMulPfS_S_ii,"",@"SHT_CUDA_INFO"
	.sectionflags	@""
	.align	4


	//----- nvinfo : EIATTR_CUDA_API_VERSION
	.align		4
        /*0000*/ 	.byte	0x04, 0x37
        /*0002*/ 	.short	(.L_197 - .L_196)
.L_196:
        /*0004*/ 	.word	0x00000082


	//----- nvinfo : EIATTR_KPARAM_INFO
	.align		4
.L_197:
        /*0008*/ 	.byte	0x04, 0x17
        /*000a*/ 	.short	(.L_199 - .L_198)
.L_198:
        /*000c*/ 	.word	0x00000000
        /*0010*/ 	.short	0x0004
        /*0012*/ 	.short	0x001c
        /*0014*/ 	.byte	0x00, 0xf0, 0x11, 0x00


	//----- nvinfo : EIATTR_KPARAM_INFO
	.align		4
.L_199:
        /*0018*/ 	.byte	0x04, 0x17
        /*001a*/ 	.short	(.L_201 - .L_200)
.L_200:
        /*001c*/ 	.word	0x00000000
        /*0020*/ 	.short	0x0003
        /*0022*/ 	.short	0x0018
        /*0024*/ 	.byte	0x00, 0xf0, 0x11, 0x00


	//----- nvinfo : EIATTR_KPARAM_INFO
	.align		4
.L_201:
        /*0028*/ 	.byte	0x04, 0x17
        /*002a*/ 	.short	(.L_203 - .L_202)
.L_202:
        /*002c*/ 	.word	0x00000000
        /*0030*/ 	.short	0x0002
        /*0032*/ 	.short	0x0010
        /*0034*/ 	.byte	0x00, 0xf5, 0x21, 0x00


	//----- nvinfo : EIATTR_KPARAM_INFO
	.align		4
.L_203:
        /*0038*/ 	.byte	0x04, 0x17
        /*003a*/ 	.short	(.L_205 - .L_204)
.L_204:
        /*003c*/ 	.word	0x00000000
        /*0040*/ 	.short	0x0001
        /*0042*/ 	.short	0x0008
        /*0044*/ 	.byte	0x00, 0xf5, 0x21, 0x00


	//----- nvinfo : EIATTR_KPARAM_INFO
	.align		4
.L_205:
        /*0048*/ 	.byte	0x04, 0x17
        /*004a*/ 	.short	(.L_207 - .L_206)
.L_206:
        /*004c*/ 	.word	0x00000000
        /*0050*/ 	.short	0x0000
        /*0052*/ 	.short	0x0000
        /*0054*/ 	.byte	0x00, 0xf5, 0x21, 0x00


	//----- nvinfo : EIATTR_SPARSE_MMA_MASK
	.align		4
.L_207:
        /*0058*/ 	.byte	0x03, 0x50
        /*005a*/ 	.short	0x0000


	//----- nvinfo : EIATTR_MAXREG_COUNT
	.align		4
        /*005c*/ 	.byte	0x03, 0x1b
        /*005e*/ 	.short	0x00ff


	//----- nvinfo : EIATTR_MERCURY_ISA_VERSION
	.align		4
        /*0060*/ 	.byte	0x03, 0x5f
        /*0062*/ 	.short	0x0101


	//----- nvinfo : EIATTR_VRC_CTA_INIT_COUNT
	.align		4
        /*0064*/ 	.byte	0x02, 0x4a
	.zero		1
	.zero		1


	//----- nvinfo : EIATTR_EXIT_INSTR_OFFSETS
	.align		4
        /*0068*/ 	.byte	0x04, 0x1c
        /*006a*/ 	.short	(.L_209 - .L_208)


	//   ....[0]....
.L_208:
        /*006c*/ 	.word	0x000000c0


	//   ....[1]....
        /*0070*/ 	.word	0x00000190


	//----- nvinfo : EIATTR_CBANK_PARAM_SIZE
	.align		4
.L_209:
        /*0074*/ 	.byte	0x03, 0x19
        /*0076*/ 	.short	0x0020


	//----- nvinfo : EIATTR_PARAM_CBANK
	.align		4
        /*0078*/ 	.byte	0x04, 0x0a
        /*007a*/ 	.short	(.L_211 - .L_210)
	.align		4
.L_210:
        /*007c*/ 	.word	index@(.nv.constant0._Z9MatEleMulPfS_S_ii)
        /*0080*/ 	.short	0x0380
        /*0082*/ 	.short	0x0020


	//----- nvinfo : EIATTR_SW_WAR
	.align		4
.L_211:
        /*0084*/ 	.byte	0x04, 0x36
        /*0086*/ 	.short	(.L_213 - .L_212)
.L_212:
        /*0088*/ 	.word	0x00000008
.L_213:


//--------------------- .nv.callgraph             --------------------------
	.section	.nv.callgraph,"",@"SHT_CUDA_CALLGRAPH"
	.align	4
	.sectionentsize	8
	.align		4
        /*0000*/ 	.word	0x00000000
	.align		4
        /*0004*/ 	.word	0xffffffff
	.align		4
        /*0008*/ 	.word	0x00000000
	.align		4
        /*000c*/ 	.word	0xfffffffe
	.align		4
        /*0010*/ 	.word	0x00000000
	.align		4
        /*0014*/ 	.word	0xfffffffd
	.align		4
        /*0018*/ 	.word	0x00000000
	.align		4
        /*001c*/ 	.word	0xfffffffc


//--------------------- .text._Z21MatEleSubtractInPlacePfS_ii --------------------------
	.section	.text._Z21MatEleSubtractInPlacePfS_ii,"ax",@progbits
	.align	128
        .global         _Z21MatEleSubtractInPlacePfS_ii
        .type           _Z21MatEleSubtractInPlacePfS_ii,@function
        .size           _Z21MatEleSubtractInPlacePfS_ii,(.L_x_37 - _Z21MatEleSubtractInPlacePfS_ii)
        .other          _Z21MatEleSubtractInPlacePfS_ii,@"STO_CUDA_ENTRY STV_DEFAULT"
_Z21MatEleSubtractInPlacePfS_ii:
.text._Z21MatEleSubtractInPlacePfS_ii:
[----:B------:R-:W-:Y:S01]  /*0000*/  LDC R1, c[0x0][0x37c] ;  /* 0x0000df00ff017b82 */ /* 0x000fe20000000800 */
[----:B------:R-:W0:Y:S01]  /*0010*/  S2R R7, SR_TID.Y ;  /* 0x0000000000077919 */ /* 0x000e220000002200 */
[----:B------:R-:W1:Y:S01]  /*0020*/  LDCU UR4, c[0x0][0x360] ;  /* 0x00006c00ff0477ac */ /* 0x000e620008000800 */
[----:B------:R-:W0:Y:S01]  /*0030*/  S2R R2, SR_CTAID.Y ;  /* 0x0000000000027919 */ /* 0x000e220000002600 */
[----:B------:R-:W0:Y:S01]  /*0040*/  LDCU UR5, c[0x0][0x364] ;  /* 0x00006c80ff0577ac */ /* 0x000e220008000800 */
[----:B------:R-:W1:Y:S01]  /*0050*/  S2R R0, SR_TID.X ;  /* 0x0000000000007919 */ /* 0x000e620000002100 */
[----:B------:R-:W2:Y:S01]  /*0060*/  LDCU.64 UR6, c[0x0][0x390] ;  /* 0x00007200ff0677ac */ /* 0x000ea20008000a00 */
[----:B------:R-:W1:Y:S01]  /*0070*/  S2R R3, SR_CTAID.X ;  /* 0x0000000000037919 */ /* 0x000e620000002500 */
[----:B0-----:R-:W-:-:S05]  /*0080*/  IMAD R7, R2, UR5, R7 ;  /* 0x0000000502077c24 */ /* 0x001fca000f8e0207 */
[----:B--2---:R-:W-:Y:S01]  /*0090*/  ISETP.GE.AND P0, PT, R7, UR6, PT ;  /* 0x0000000607007c0c */ /* 0x004fe2000bf06270 */
[----:B-1----:R-:W-:-:S05]  /*00a0*/  IMAD R0, R3, UR4, R0 ;  /* 0x0000000403007c24 */ /* 0x002fca000f8e0200 */
[----:B------:R-:W-:-:S13]  /*00b0*/  ISETP.GE.OR P0, PT, R0, UR7, P0 ;  /* 0x0000000700007c0c */ /* 0x000fda0008706670 */
[----:B------:R-:W-:Y:S05]  /*00c0*/  @P0 EXIT ;  /* 0x000000000000094d */ /* 0x000fea0003800000 */
[----:B------:R-:W0:Y:S01]  /*00d0*/  LDC.64 R4, c[0x0][0x388] ;  /* 0x0000e200ff047b82 */ /* 0x000e220000000a00 */
[----:B------:R-:W1:Y:S01]  /*00e0*/  LDCU.64 UR4, c[0x0][0x358] ;  /* 0x00006b00ff0477ac */ /* 0x000e620008000a00 */
[----:B------:R-:W-:-:S06]  /*00f0*/  IMAD R7, R7, UR7, R0 ;  /* 0x0000000707077c24 */ /* 0x000fcc000f8e0200 */
[----:B------:R-:W2:Y:S01]  /*0100*/  LDC.64 R2, c[0x0][0x380] ;  /* 0x0000e000ff027b82 */ /* 0x000ea20000000a00 */
[----:B0-----:R-:W-:-:S06]  /*0110*/  IMAD.WIDE R4, R7, 0x4, R4 ;  /* 0x0000000407047825 */ /* 0x001fcc00078e0204 */
[----:B-1----:R-:W3:Y:S01]  /*0120*/  LDG.E R5, desc[UR4][R4.64] ;  /* 0x0000000404057981 */ /* 0x002ee2000c1e1900 */
[----:B--2---:R-:W-:-:S05]  /*0130*/  IMAD.WIDE R2, R7, 0x4, R2 ;  /* 0x0000000407027825 */ /* 0x004fca00078e0202 */
[----:B------:R-:W3:Y:S02]  /*0140*/  LDG.E R0, desc[UR4][R2.64] ;  /* 0x0000000402007981 */ /* 0x000ee4000c1e1900 */
[----:B---3--:R-:W-:-:S05]  /*0150*/  FADD R7, R0, -R5 ;  /* 0x8000000500077221 */ /* 0x008fca0000000000 */
[----:B------:R-:W-:Y:S01]  /*0160*/  STG.E desc[UR4][R2.64], R7 ;  /* 0x0000000702007986 */ /* 0x000fe2000c101904 */
[----:B------:R-:W-:Y:S05]  /*0170*/  EXIT ;  /* 0x000000000000794d */ /* 0x000fea0003800000 */
.L_x_0:
[----:B------:R-:W-:-:S00]  /*0180*/  BRA `(.L_x_0) ;  /* 0xfffffffc00fc7947 */ /* 0x000fc0000383ffff */
[----:B------:R-:W-:-:S00]  /*0190*/  NOP ;  /* 0x0000000000007918 */ /* 0x000fc00000000000 */
        /* <DEDUP_REMOVED lines=14> */
.L_x_37:


//--------------------- .text._Z19MatEleDivideInPlacePfS_ii --------------------------
	.section	.text._Z19MatEleDivideInPlacePfS_ii,"ax",@progbits
	.align	128
        .global         _Z19MatEleDivideInPlacePfS_ii
        .type           _Z19MatEleDivideInPlacePfS_ii,@function
        .size           _Z19MatEleDivideInPlacePfS_ii,(.L_x_35 - _Z19MatEleDivideInPlacePfS_ii)
        .other          _Z19MatEleDivideInPlacePfS_ii,@"STO_CUDA_ENTRY STV_DEFAULT"
_Z19MatEleDivideInPlacePfS_ii:
.text._Z19MatEleDivideInPlacePfS_ii:
        /* <DEDUP_REMOVED lines=20> */
[----:B------:R-:W2:Y:S01]  /*0140*/  LDG.E R0, desc[UR4][R4.64] ;  /* 0x0000000404007981 */ /* 0x000ea2000c1e1900 */
[----:B------:R-:W-:Y:S01]  /*0150*/  BSSY.RECONVERGENT B0, `(.L_x_1) ;  /* 0x000000c000007945 */ /* 0x000fe20003800200 */
[----:B---3--:R-:W0:Y:S08]  /*0160*/  MUFU.RCP R6, R3 ;  /* 0x0000000300067308 */ /* 0x008e300000001000 */
[----:B--2---:R-:W1:Y:S01]  /*0170*/  FCHK P0, R0, R3 ;  /* 0x0000000300007302 */ /* 0x004e620000000000 */
[----:B0-----:R-:W-:-:S04]  /*0180*/  FFMA R7, -R3, R6, 1 ;  /* 0x3f80000003077423 */ /* 0x001fc80000000106 */
[----:B------:R-:W-:-:S04]  /*0190*/  FFMA R7, R6, R7, R6 ;  /* 0x0000000706077223 */ /* 0x000fc80000000006 */
[----:B------:R-:W-:-:S04]  /*01a0*/  FFMA R6, R0, R7, RZ ;  /* 0x0000000700067223 */ /* 0x000fc800000000ff */
[----:B------:R-:W-:-:S04]  /*01b0*/  FFMA R8, -R3, R6, R0 ;  /* 0x0000000603087223 */ /* 0x000fc80000000100 */
[----:B------:R-:W-:Y:S01]  /*01c0*/  FFMA R7, R7, R8, R6 ;  /* 0x0000000807077223 */ /* 0x000fe20000000006 */
[----:B-1----:R-:W-:Y:S06]  /*01d0*/  @!P0 BRA `(.L_x_2) ;  /* 0x00000000000c8947 */ /* 0x002fec0003800000 */
[----:B------:R-:W-:-:S07]  /*01e0*/  MOV R2, 0x200 ;  /* 0x0000020000027802 */ /* 0x000fce0000000f00 */
[----:B------:R-:W-:Y:S05]  /*01f0*/  CALL.REL.NOINC `($__internal_0_$__cuda_sm3x_div_rn_noftz_f32_slowpath) ;  /* 0x0000000000107944 */ /* 0x000fea0003c00000 */
[----:B------:R-:W-:-:S07]  /*0200*/  IMAD.MOV.U32 R7, RZ, RZ, R0 ;  /* 0x000000ffff077224 */ /* 0x000fce00078e0000 */
.L_x_2:
[----:B------:R-:W-:Y:S05]  /*0210*/  BSYNC.RECONVERGENT B0 ;  /* 0x0000000000007941 */ /* 0x000fea0003800200 */
.L_x_1:
[----:B------:R-:W-:Y:S01]  /*0220*/  STG.E desc[UR4][R4.64], R7 ;  /* 0x0000000704007986 */ /* 0x000fe2000c101904 */
[----:B------:R-:W-:Y:S05]  /*0230*/  EXIT ;  /* 0x000000000000794d */ /* 0x000fea0003800000 */
        .weak           $__internal_0_$__cuda_sm3x_div_rn_noftz_f32_slowpath
        .type           $__internal_0_$__cuda_sm3x_div_rn_noftz_f32_slowpath,@function
        .size           $__internal_0_$__cuda_sm3x_div_rn_noftz_f32_slowpath,(.L_x_35 - $__internal_0_$__cuda_sm3x_div_rn_noftz_f32_slowpath)
$__internal_0_$__cuda_sm3x_div_rn_noftz_f32_slowpath:
[--C-:B------:R-:W-:Y:S01]  /*0240*/  SHF.R.U32.HI R7, RZ, 0x17, R3.reuse ;  /* 0x00000017ff077819 */ /* 0x100fe20000011603 */
[----:B------:R-:W-:Y:S01]  /*0250*/  BSSY.RECONVERGENT B1, `(.L_x_3) ;  /* 0x0000064000017945 */ /* 0x000fe20003800200 */
[--C-:B------:R-:W-:Y:S01]  /*0260*/  SHF.R.U32.HI R6, RZ, 0x17, R0.reuse ;  /* 0x00000017ff067819 */ /* 0x100fe20000011600 */
[----:B------:R-:W-:Y:S01]  /*0270*/  IMAD.MOV.U32 R8, RZ, RZ, R0 ;  /* 0x000000ffff087224 */ /* 0x000fe200078e0000 */
[----:B------:R-:W-:Y:S01]  /*0280*/  LOP3.LUT R7, R7, 0xff, RZ, 0xc0, !PT ;  /* 0x000000ff07077812 */ /* 0x000fe200078ec0ff */
[----:B------:R-:W-:Y:S01]  /*0290*/  IMAD.MOV.U32 R9, RZ, RZ, R3 ;  /* 0x000000ffff097224 */ /* 0x000fe200078e0003 */
[----:B------:R-:W-:-:S03]  /*02a0*/  LOP3.LUT R6, R6, 0xff, RZ, 0xc0, !PT ;  /* 0x000000ff06067812 */ /* 0x000fc600078ec0ff */
[----:B------:R-:W-:Y:S02]  /*02b0*/  VIADD R12, R7, 0xffffffff ;  /* 0xffffffff070c7836 */ /* 0x000fe40000000000 */
[----:B------:R-:W-:-:S03]  /*02c0*/  VIADD R11, R6, 0xffffffff ;  /* 0xffffffff060b7836 */ /* 0x000fc60000000000 */
[----:B------:R-:W-:-:S04]  /*02d0*/  ISETP.GT.U32.AND P0, PT, R12, 0xfd, PT ;  /* 0x000000fd0c00780c */ /* 0x000fc80003f04070 */
[----:B------:R-:W-:-:S13]  /*02e0*/  ISETP.GT.U32.OR P0, PT, R11, 0xfd, P0 ;  /* 0x000000fd0b00780c */ /* 0x000fda0000704470 */
[----:B------:R-:W-:Y:S01]  /*02f0*/  @!P0 IMAD.MOV.U32 R10, RZ, RZ, RZ ;  /* 0x000000ffff0a8224 */ /* 0x000fe200078e00ff */
[----:B------:R-:W-:Y:S06]  /*0300*/  @!P0 BRA `(.L_x_4) ;  /* 0x00000000005c8947 */ /* 0x000fec0003800000 */
[----:B------:R-:W-:Y:S02]  /*0310*/  FSETP.GTU.FTZ.AND P0, PT, |R0|, +INF , PT ;  /* 0x7f8000000000780b */ /* 0x000fe40003f1c200 */
[----:B------:R-:W-:-:S04]  /*0320*/  FSETP.GTU.FTZ.AND P1, PT, |R3|, +INF , PT ;  /* 0x7f8000000300780b */ /* 0x000fc80003f3c200 */
[----:B------:R-:W-:-:S13]  /*0330*/  PLOP3.LUT P0, PT, P0, P1, PT, 0xf8, 0x8f ;  /* 0x00000000008f781c */ /* 0x000fda0000703f70 */
[----:B------:R-:W-:Y:S05]  /*0340*/  @P0 BRA `(.L_x_5) ;  /* 0x00000004004c0947 */ /* 0x000fea0003800000 */
[----:B------:R-:W-:-:S13]  /*0350*/  LOP3.LUT P0, RZ, R9, 0x7fffffff, R8, 0xc8, !PT ;  /* 0x7fffffff09ff7812 */ /* 0x000fda000780c808 */
[----:B------:R-:W-:Y:S05]  /*0360*/  @!P0 BRA `(.L_x_6) ;  /* 0x00000004003c8947 */ /* 0x000fea0003800000 */
[C---:B------:R-:W-:Y:S02]  /*0370*/  FSETP.NEU.FTZ.AND P2, PT, |R0|.reuse, +INF , PT ;  /* 0x7f8000000000780b */ /* 0x040fe40003f5d200 */
[----:B------:R-:W-:Y:S02]  /*0380*/  FSETP.NEU.FTZ.AND P1, PT, |R3|, +INF , PT ;  /* 0x7f8000000300780b */ /* 0x000fe40003f3d200 */
[----:B------:R-:W-:-:S11]  /*0390*/  FSETP.NEU.FTZ.AND P0, PT, |R0|, +INF , PT ;  /* 0x7f8000000000780b */ /* 0x000fd60003f1d200 */
[----:B------:R-:W-:Y:S05]  /*03a0*/  @!P1 BRA !P2, `(.L_x_6) ;  /* 0x00000004002c9947 */ /* 0x000fea0005000000 */
[----:B------:R-:W-:-:S04]  /*03b0*/  LOP3.LUT P2, RZ, R8, 0x7fffffff, RZ, 0xc0, !PT ;  /* 0x7fffffff08ff7812 */ /* 0x000fc8000784c0ff */
[----:B------:R-:W-:-:S13]  /*03c0*/  PLOP3.LUT P1, PT, P1, P2, PT, 0x2f, 0xf2 ;  /* 0x0000000000f2781c */ /* 0x000fda0000f24577 */
[----:B------:R-:W-:Y:S05]  /*03d0*/  @P1 BRA `(.L_x_7) ;  /* 0x0000000400181947 */ /* 0x000fea0003800000 */
[----:B------:R-:W-:-:S04]  /*03e0*/  LOP3.LUT P1, RZ, R9, 0x7fffffff, RZ, 0xc0, !PT ;  /* 0x7fffffff09ff7812 */ /* 0x000fc8000782c0ff */
[----:B------:R-:W-:-:S13]  /*03f0*/  PLOP3.LUT P0, PT, P0, P1, PT, 0x2f, 0xf2 ;  /* 0x0000000000f2781c */ /* 0x000fda0000702577 */
[----:B------:R-:W-:Y:S05]  /*0400*/  @P0 BRA `(.L_x_8) ;  /* 0x0000000400000947 */ /* 0x000fea0003800000 */
[----:B------:R-:W-:Y:S02]  /*0410*/  ISETP.GE.AND P0, PT, R11, RZ, PT ;  /* 0x000000ff0b00720c */ /* 0x000fe40003f06270 */
[----:B------:R-:W-:-:S11]  /*0420*/  ISETP.GE.AND P1, PT, R12, RZ, PT ;  /* 0x000000ff0c00720c */ /* 0x000fd60003f26270 */
[----:B------:R-:W-:Y:S02]  /*0430*/  @P0 IMAD.MOV.U32 R10, RZ, RZ, RZ ;  /* 0x000000ffff0a0224 */ /* 0x000fe400078e00ff */
[----:B------:R-:W-:Y:S01]  /*0440*/  @!P0 FFMA R8, R0, 1.84467440737095516160e+19, RZ ;  /* 0x5f80000000088823 */ /* 0x000fe200000000ff */
[----:B------:R-:W-:Y:S02]  /*0450*/  @!P0 IMAD.MOV.U32 R10, RZ, RZ, -0x40 ;  /* 0xffffffc0ff0a8424 */ /* 0x000fe400078e00ff */
[----:B------:R-:W-:Y:S02]  /*0460*/  @!P1 FFMA R9, R3, 1.84467440737095516160e+19, RZ ;  /* 0x5f80000003099823 */ /* 0x000fe400000000ff */
[----:B------:R-:W-:-:S07]  /*0470*/  @!P1 VIADD R10, R10, 0x40 ;  /* 0x000000400a0a9836 */ /* 0x000fce0000000000 */
.L_x_4:
[----:B------:R-:W-:Y:S01]  /*0480*/  LEA R0, R7, 0xc0800000, 0x17 ;  /* 0xc080000007007811 */ /* 0x000fe200078eb8ff */
[----:B------:R-:W-:Y:S01]  /*0490*/  VIADD R6, R6, 0xffffff81 ;  /* 0xffffff8106067836 */ /* 0x000fe20000000000 */
[----:B------:R-:W-:Y:S03]  /*04a0*/  BSSY.RECONVERGENT B2, `(.L_x_9) ;  /* 0x0000035000027945 */ /* 0x000fe60003800200 */
[----:B------:R-:W-:Y:S01]  /*04b0*/  IMAD.IADD R9, R9, 0x1, -R0 ;  /* 0x0000000109097824 */ /* 0x000fe200078e0a00 */
[C---:B------:R-:W-:Y:S01]  /*04c0*/  IADD3 R7, PT, PT, R6.reuse, 0x7f, -R7 ;  /* 0x0000007f06077810 */ /* 0x040fe20007ffe807 */
[----:B------:R-:W-:Y:S02]  /*04d0*/  IMAD R0, R6, -0x800000, R8 ;  /* 0xff80000006007824 */ /* 0x000fe400078e0208 */
[----:B------:R-:W0:Y:S01]  /*04e0*/  MUFU.RCP R3, R9 ;  /* 0x0000000900037308 */ /* 0x000e220000001000 */
[----:B------:R-:W-:Y:S01]  /*04f0*/  FADD.FTZ R11, -R9, -RZ ;  /* 0x800000ff090b7221 */ /* 0x000fe20000010100 */
[----:B------:R-:W-:-:S03]  /*0500*/  IMAD.IADD R7, R7, 0x1, R10 ;  /* 0x0000000107077824 */ /* 0x000fc600078e020a */
[----:B0-----:R-:W-:-:S04]  /*0510*/  FFMA R12, R3, R11, 1 ;  /* 0x3f800000030c7423 */ /* 0x001fc8000000000b */
[----:B------:R-:W-:-:S04]  /*0520*/  FFMA R12, R3, R12, R3 ;  /* 0x0000000c030c7223 */ /* 0x000fc80000000003 */
[----:B------:R-:W-:-:S04]  /*0530*/  FFMA R3, R0, R12, RZ ;  /* 0x0000000c00037223 */ /* 0x000fc800000000ff */
[----:B------:R-:W-:-:S04]  /*0540*/  FFMA R8, R11, R3, R0 ;  /* 0x000000030b087223 */ /* 0x000fc80000000000 */
[----:B------:R-:W-:-:S04]  /*0550*/  FFMA R13, R12, R8, R3 ;  /* 0x000000080c0d7223 */ /* 0x000fc80000000003 */
[----:B------:R-:W-:-:S04]  /*0560*/  FFMA R8, R11, R13, R0 ;  /* 0x0000000d0b087223 */ /* 0x000fc80000000000 */
[----:B------:R-:W-:-:S05]  /*0570*/  FFMA R0, R12, R8, R13 ;  /* 0x000000080c007223 */ /* 0x000fca000000000d */
[----:B------:R-:W-:-:S04]  /*0580*/  SHF.R.U32.HI R3, RZ, 0x17, R0 ;  /* 0x00000017ff037819 */ /* 0x000fc80000011600 */
[----:B------:R-:W-:-:S05]  /*0590*/  LOP3.LUT R3, R3, 0xff, RZ, 0xc0, !PT ;  /* 0x000000ff03037812 */ /* 0x000fca00078ec0ff */
[----:B------:R-:W-:-:S04]  /*05a0*/  IMAD.IADD R9, R3, 0x1, R7 ;  /* 0x0000000103097824 */ /* 0x000fc800078e0207 */
[----:B------:R-:W-:-:S05]  /*05b0*/  VIADD R3, R9, 0xffffffff ;  /* 0xffffffff09037836 */ /* 0x000fca0000000000 */
[----:B------:R-:W-:-:S13]  /*05c0*/  ISETP.GE.U32.AND P0, PT, R3, 0xfe, PT ;  /* 0x000000fe0300780c */ /* 0x000fda0003f06070 */
[----:B------:R-:W-:Y:S05]  /*05d0*/  @!P0 BRA `(.L_x_10) ;  /* 0x0000000000808947 */ /* 0x000fea0003800000 */
[----:B------:R-:W-:-:S13]  /*05e0*/  ISETP.GT.AND P0, PT, R9, 0xfe, PT ;  /* 0x000000fe0900780c */ /* 0x000fda0003f04270 */
[----:B------:R-:W-:Y:S05]  /*05f0*/  @P0 BRA `(.L_x_11) ;  /* 0x00000000006c0947 */ /* 0x000fea0003800000 */
[----:B------:R-:W-:-:S13]  /*0600*/  ISETP.GE.AND P0, PT, R9, 0x1, PT ;  /* 0x000000010900780c */ /* 0x000fda0003f06270 */
[----:B------:R-:W-:Y:S05]  /*0610*/  @P0 BRA `(.L_x_12) ;  /* 0x0000000000740947 */ /* 0x000fea0003800000 */
[----:B------:R-:W-:Y:S02]  /*0620*/  ISETP.GE.AND P0, PT, R9, -0x18, PT ;  /* 0xffffffe80900780c */ /* 0x000fe40003f06270 */
[----:B------:R-:W-:-:S11]  /*0630*/  LOP3.LUT R0, R0, 0x80000000, RZ, 0xc0, !PT ;  /* 0x8000000000007812 */ /* 0x000fd600078ec0ff */
[----:B------:R-:W-:Y:S05]  /*0640*/  @!P0 BRA `(.L_x_12) ;  /* 0x0000000000688947 */ /* 0x000fea0003800000 */
[CCC-:B------:R-:W-:Y:S01]  /*0650*/  FFMA.RZ R3, R12.reuse, R8.reuse, R13.reuse ;  /* 0x000000080c037223 */ /* 0x1c0fe2000000c00d */
[CCC-:B------:R-:W-:Y:S01]  /*0660*/  FFMA.RM R6, R12.reuse, R8.reuse, R13.reuse ;  /* 0x000000080c067223 */ /* 0x1c0fe2000000400d */
[C---:B------:R-:W-:Y:S02]  /*0670*/  ISETP.NE.AND P2, PT, R9.reuse, RZ, PT ;  /* 0x000000ff0900720c */ /* 0x040fe40003f45270 */
[----:B------:R-:W-:Y:S02]  /*0680*/  ISETP.NE.AND P1, PT, R9, RZ, PT ;  /* 0x000000ff0900720c */ /* 0x000fe40003f25270 */
[----:B------:R-:W-:Y:S01]  /*0690*/  LOP3.LUT R7, R3, 0x7fffff, RZ, 0xc0, !PT ;  /* 0x007fffff03077812 */ /* 0x000fe200078ec0ff */
[----:B------:R-:W-:Y:S01]  /*06a0*/  FFMA.RP R3, R12, R8, R13 ;  /* 0x000000080c037223 */ /* 0x000fe2000000800d */
[----:B------:R-:W-:Y:S02]  /*06b0*/  VIADD R8, R9, 0x20 ;  /* 0x0000002009087836 */ /* 0x000fe40000000000 */
[----:B------:R-:W-:Y:S01]  /*06c0*/  LOP3.LUT R7, R7, 0x800000, RZ, 0xfc, !PT ;  /* 0x0080000007077812 */ /* 0x000fe200078efcff */
[----:B------:R-:W-:Y:S01]  /*06d0*/  IMAD.MOV R9, RZ, RZ, -R9 ;  /* 0x000000ffff097224 */ /* 0x000fe200078e0a09 */
[----:B------:R-:W-:-:S02]  /*06e0*/  FSETP.NEU.FTZ.AND P0, PT, R3, R6, PT ;  /* 0x000000060300720b */ /* 0x000fc40003f1d000 */
[----:B------:R-:W-:Y:S02]  /*06f0*/  SHF.L.U32 R8, R7, R8, RZ ;  /* 0x0000000807087219 */ /* 0x000fe400000006ff */
[----:B------:R-:W-:Y:S02]  /*0700*/  SEL R6, R9, RZ, P2 ;  /* 0x000000ff09067207 */ /* 0x000fe40001000000 */
[----:B------:R-:W-:Y:S02]  /*0710*/  ISETP.NE.AND P1, PT, R8, RZ, P1 ;  /* 0x000000ff0800720c */ /* 0x000fe40000f25270 */
[----:B------:R-:W-:Y:S02]  /*0720*/  SHF.R.U32.HI R6, RZ, R6, R7 ;  /* 0x00000006ff067219 */ /* 0x000fe40000011607 */
[----:B------:R-:W-:Y:S02]  /*0730*/  PLOP3.LUT P0, PT, P0, P1, PT, 0xf8, 0x8f ;  /* 0x00000000008f781c */ /* 0x000fe40000703f70 */
[----:B------:R-:W-:-:S02]  /*0740*/  SHF.R.U32.HI R8, RZ, 0x1, R6 ;  /* 0x00000001ff087819 */ /* 0x000fc40000011606 */
[----:B------:R-:W-:-:S04]  /*0750*/  SEL R3, RZ, 0x1, !P0 ;  /* 0x00000001ff037807 */ /* 0x000fc80004000000 */
[----:B------:R-:W-:-:S04]  /*0760*/  LOP3.LUT R3, R3, 0x1, R8, 0xf8, !PT ;  /* 0x0000000103037812 */ /* 0x000fc800078ef808 */
[----:B------:R-:W-:-:S05]  /*0770*/  LOP3.LUT R3, R3, R6, RZ, 0xc0, !PT ;  /* 0x0000000603037212 */ /* 0x000fca00078ec0ff */
[----:B------:R-:W-:-:S05]  /*0780*/  IMAD.IADD R3, R8, 0x1, R3 ;  /* 0x0000000108037824 */ /* 0x000fca00078e0203 */
[----:B------:R-:W-:Y:S01]  /*0790*/  LOP3.LUT R0, R3, R0, RZ, 0xfc, !PT ;  /* 0x0000000003007212 */ /* 0x000fe200078efcff */
[----:B------:R-:W-:Y:S06]  /*07a0*/  BRA `(.L_x_12) ;  /* 0x0000000000107947 */ /* 0x000fec0003800000 */
.L_x_11:
[----:B------:R-:W-:-:S04]  /*07b0*/  LOP3.LUT R0, R0, 0x80000000, RZ, 0xc0, !PT ;  /* 0x8000000000007812 */ /* 0x000fc800078ec0ff */
[----:B------:R-:W-:Y:S01]  /*07c0*/  LOP3.LUT R0, R0, 0x7f800000, RZ, 0xfc, !PT ;  /* 0x7f80000000007812 */ /* 0x000fe200078efcff */
[----:B------:R-:W-:Y:S06]  /*07d0*/  BRA `(.L_x_12) ;  /* 0x0000000000047947 */ /* 0x000fec0003800000 */
.L_x_10:
[----:B------:R-:W-:-:S07]  /*07e0*/  IMAD R0, R7, 0x800000, R0 ;  /* 0x0080000007007824 */ /* 0x000fce00078e0200 */
.L_x_12:
[----:B------:R-:W-:Y:S05]  /*07f0*/  BSYNC.RECONVERGENT B2 ;  /* 0x0000000000027941 */ /* 0x000fea0003800200 */
.L_x_9:
[----:B------:R-:W-:Y:S05]  /*0800*/  BRA `(.L_x_13) ;  /* 0x0000000000207947 */ /* 0x000fea0003800000 */
.L_x_8:
[----:B------:R-:W-:-:S04]  /*0810*/  LOP3.LUT R0, R9, 0x80000000, R8, 0x48, !PT ;  /* 0x8000000009007812 */ /* 0x000fc800078e4808 */
[----:B------:R-:W-:Y:S01]  /*0820*/  LOP3.LUT R0, R0, 0x7f800000, RZ, 0xfc, !PT ;  /* 0x7f80000000007812 */ /* 0x000fe200078efcff */
[----:B------:R-:W-:Y:S06]  /*0830*/  BRA `(.L_x_13) ;  /* 0x0000000000147947 */ /* 0x000fec0003800000 */
.L_x_7:
[----:B------:R-:W-:Y:S01]  /*0840*/  LOP3.LUT R0, R9, 0x80000000, R8, 0x48, !PT ;  /* 0x8000000009007812 */ /* 0x000fe200078e4808 */
[----:B------:R-:W-:Y:S06]  /*0850*/  BRA `(.L_x_13) ;  /* 0x00000000000c7947 */ /* 0x000fec0003800000 */
.L_x_6:
[----:B------:R-:W0:Y:S01]  /*0860*/  MUFU.RSQ R0, -QNAN ;  /* 0xffc0000000007908 */ /* 0x000e220000001400 */
[----:B------:R-:W-:Y:S05]  /*0870*/  BRA `(.L_x_13) ;  /* 0x0000000000047947 */ /* 0x000fea0003800000 */
.L_x_5:
[----:B------:R-:W-:-:S07]  /*0880*/  FADD.FTZ R0, R0, R3 ;  /* 0x0000000300007221 */ /* 0x000fce0000010000 */
.L_x_13:
[----:B------:R-:W-:Y:S05]  /*0890*/  BSYNC.RECONVERGENT B1 ;  /* 0x0000000000017941 */ /* 0x000fea0003800200 */
.L_x_3:
[----:B------:R-:W-:-:S04]  /*08a0*/  IMAD.MOV.U32 R3, RZ, RZ, 0x0 ;  /* 0x00000000ff037424 */ /* 0x000fc800078e00ff */
[----:B0-----:R-:W-:Y:S05]  /*08b0*/  RET.REL.NODEC R2 `(_Z19MatEleDivideInPlacePfS_ii) ;  /* 0xfffffff402d07950 */ /* 0x001fea0003c3ffff */
.L_x_14:
        /* <DEDUP_REMOVED lines=12> */
.L_x_35:


//--------------------- .text._Z16MatEleMulInPlacePfS_ii --------------------------
	.section	.text._Z16MatEleMulInPlacePfS_ii,"ax",@progbits
	.align	128
        .global         _Z16MatEleMulInPlacePfS_ii
        .type           _Z16MatEleMulInPlacePfS_ii,@function
        .size           _Z16MatEleMulInPlacePfS_ii,(.L_x_39 - _Z16MatEleMulInPlacePfS_ii)
        .other          _Z16MatEleMulInPlacePfS_ii,@"STO_CUDA_ENTRY STV_DEFAULT"
_Z16MatEleMulInPlacePfS_ii:
.text._Z16MatEleMulInPlacePfS_ii:
        /* <DEDUP_REMOVED lines=21> */
[----:B---3--:R-:W-:-:S05]  /*0150*/  FMUL R7, R0, R5 ;  /* 0x0000000500077220 */ /* 0x008fca0000400000 */
[----:B------:R-:W-:Y:S01]  /*0160*/  STG.E desc[UR4][R2.64], R7 ;  /* 0x0000000702007986 */ /* 0x000fe2000c101904 */
[----:B------:R-:W-:Y:S05]  /*0170*/  EXIT ;  /* 0x000000000000794d */ /* 0x000fea0003800000 */
.L_x_15:
        /* <DEDUP_REMOVED lines=16> */
.L_x_39:


//--------------------- .text._Z16MatEleAddInPlacePffii --------------------------
	.section	.text._Z16MatEleAddInPlacePffii,"ax",@progbits
	.align	128
        .global         _Z16MatEleAddInPlacePffii
        .type           _Z16MatEleAddInPlacePffii,@function
        .size           _Z16MatEleAddInPlacePffii,(.L_x_40 - _Z16MatEleAddInPlacePffii)
        .other          _Z16MatEleAddInPlacePffii,@"STO_CUDA_ENTRY STV_DEFAULT"
_Z16MatEleAddInPlacePffii:
.text._Z16MatEleAddInPlacePffii:
[----:B------:R-:W-:Y:S01]  /*0000*/  LDC R1, c[0x0][0x37c] ;  /* 0x0000df00ff017b82 */ /* 0x000fe20000000800 */
[----:B------:R-:W0:Y:S01]  /*0010*/  S2R R5, SR_TID.Y ;  /* 0x0000000000057919 */ /* 0x000e220000002200 */
[----:B------:R-:W1:Y:S01]  /*0020*/  LDCU UR4, c[0x0][0x360] ;  /* 0x00006c00ff0477ac */ /* 0x000e620008000800 */
[----:B------:R-:W0:Y:S01]  /*0030*/  S2R R2, SR_CTAID.Y ;  /* 0x0000000000027919 */ /* 0x000e220000002600 */
[----:B------:R-:W0:Y:S01]  /*0040*/  LDCU UR5, c[0x0][0x364] ;  /* 0x00006c80ff0577ac */ /* 0x000e220008000800 */
[----:B------:R-:W1:Y:S01]  /*0050*/  S2R R0, SR_TID.X ;  /* 0x0000000000007919 */ /* 0x000e620000002100 */
[----:B------:R-:W2:Y:S01]  /*0060*/  LDCU UR6, c[0x0][0x38c] ;  /* 0x00007180ff0677ac */ /* 0x000ea20008000800 */
[----:B------:R-:W1:Y:S01]  /*0070*/  S2R R3, SR_CTAID.X ;  /* 0x0000000000037919 */ /* 0x000e620000002500 */
[----:B------:R-:W3:Y:S01]  /*0080*/  LDCU UR7, c[0x0][0x390] ;  /* 0x00007200ff0777ac */ /* 0x000ee20008000800 */
[----:B0-----:R-:W-:-:S05]  /*0090*/  IMAD R5, R2, UR5, R5 ;  /* 0x0000000502057c24 */ /* 0x001fca000f8e0205 */
[----:B--2---:R-:W-:Y:S01]  /*00a0*/  ISETP.GE.AND P0, PT, R5, UR6, PT ;  /* 0x0000000605007c0c */ /* 0x004fe2000bf06270 */
[----:B-1----:R-:W-:-:S05]  /*00b0*/  IMAD R0, R3, UR4, R0 ;  /* 0x0000000403007c24 */ /* 0x002fca000f8e0200 */
[----:B---3--:R-:W-:-:S13]  /*00c0*/  ISETP.GE.OR P0, PT, R0, UR7, P0 ;  /* 0x0000000700007c0c */ /* 0x008fda0008706670 */
[----:B------:R-:W-:Y:S05]  /*00d0*/  @P0 EXIT ;  /* 0x000000000000094d */ /* 0x000fea0003800000 */
[----:B------:R-:W0:Y:S01]  /*00e0*/  LDC.64 R2, c[0x0][0x380] ;  /* 0x0000e000ff027b82 */ /* 0x000e220000000a00 */
[----:B------:R-:W1:Y:S01]  /*00f0*/  LDCU.64 UR4, c[0x0][0x358] ;  /* 0x00006b00ff0477ac */ /* 0x000e620008000a00 */
[----:B------:R-:W-:Y:S01]  /*0100*/  IMAD R5, R5, UR7, R0 ;  /* 0x0000000705057c24 */ /* 0x000fe2000f8e0200 */
[----:B------:R-:W2:Y:S03]  /*0110*/  LDCU UR6, c[0x0][0x388] ;  /* 0x00007100ff0677ac */ /* 0x000ea60008000800 */
[----:B0-----:R-:W-:-:S05]  /*0120*/  IMAD.WIDE R2, R5, 0x4, R2 ;  /* 0x0000000405027825 */ /* 0x001fca00078e0202 */
[----:B-1----:R-:W2:Y:S02]  /*0130*/  LDG.E R0, desc[UR4][R2.64] ;  /* 0x0000000402007981 */ /* 0x002ea4000c1e1900 */
[----:B--2---:R-:W-:-:S05]  /*0140*/  FADD R5, R0, UR6 ;  /* 0x0000000600057e21 */ /* 0x004fca0008000000 */
[----:B------:R-:W-:Y:S01]  /*0150*/  STG.E desc[UR4][R2.64], R5 ;  /* 0x0000000502007986 */ /* 0x000fe2000c101904 */
[----:B------:R-:W-:Y:S05]  /*0160*/  EXIT ;  /* 0x000000000000794d */ /* 0x000fea0003800000 */
.L_x_16:
        /* <DEDUP_REMOVED lines=9> */
.L_x_40:


//--------------------- .text._Z12MatEleDividePfS_S_ii --------------------------
	.section	.text._Z12MatEleDividePfS_S_ii,"ax",@progbits
	.align	128
        .global         _Z12MatEleDividePfS_S_ii
        .type           _Z12MatEleDividePfS_S_ii,@function
        .size           _Z12MatEleDividePfS_S_ii,(.L_x_36 - _Z12MatEleDividePfS_S_ii)
        .other          _Z12MatEleDividePfS_S_ii,@"STO_CUDA_ENTRY STV_DEFAULT"
_Z12MatEleDividePfS_S_ii:
.text._Z12MatEleDividePfS_S_ii:
        /* <DEDUP_REMOVED lines=17> */
[----:B0-----:R-:W-:-:S05]  /*0110*/  IMAD.WIDE R6, R2, 0x4, R6 ;  /* 0x0000000402067825 */ /* 0x001fca00078e0206 */
        /* <DEDUP_REMOVED lines=13> */
[----:B------:R-:W-:Y:S05]  /*01f0*/  CALL.REL.NOINC `($__internal_1_$__cuda_sm3x_div_rn_noftz_f32_slowpath) ;  /* 0x0000000000187944 */ /* 0x000fea0003c00000 */
[----:B------:R-:W-:-:S07]  /*0200*/  IMAD.MOV.U32 R9, RZ, RZ, R0 ;  /* 0x000000ffff097224 */ /* 0x000fce00078e0000 */
.L_x_18:
[----:B------:R-:W-:Y:S05]  /*0210*/  BSYNC.RECONVERGENT B0 ;  /* 0x0000000000007941 */ /* 0x000fea0003800200 */
.L_x_17:
[----:B------:R-:W0:Y:S02]  /*0220*/  LDC.64 R4, c[0x0][0x390] ;  /* 0x0000e400ff047b82 */ /* 0x000e240000000a00 */
[----:B0-----:R-:W-:-:S05]  /*0230*/  IMAD.WIDE R2, R2, 0x4, R4 ;  /* 0x0000000402027825 */ /* 0x001fca00078e0204 */
[----:B------:R-:W-:Y:S01]  /*0240*/  STG.E desc[UR4][R2.64], R9 ;  /* 0x0000000902007986 */ /* 0x000fe2000c101904 */
[----:B------:R-:W-:Y:S05]  /*0250*/  EXIT ;  /* 0x000000000000794d */ /* 0x000fea0003800000 */
        .weak           $__internal_1_$__cuda_sm3x_div_rn_noftz_f32_slowpath
        .type           $__internal_1_$__cuda_sm3x_div_rn_noftz_f32_slowpath,@function
        .size           $__internal_1_$__cuda_sm3x_div_rn_noftz_f32_slowpath,(.L_x_36 - $__internal_1_$__cuda_sm3x_div_rn_noftz_f32_slowpath)
$__internal_1_$__cuda_sm3x_div_rn_noftz_f32_slowpath:
        /* <DEDUP_REMOVED lines=36> */
.L_x_20:
        /* <DEDUP_REMOVED lines=51> */
.L_x_27:
[----:B------:R-:W-:-:S04]  /*07d0*/  LOP3.LUT R0, R0, 0x80000000, RZ, 0xc0, !PT ;  /* 0x8000000000007812 */ /* 0x000fc800078ec0ff */
[----:B------:R-:W-:Y:S01]  /*07e0*/  LOP3.LUT R0, R0, 0x7f800000, RZ, 0xfc, !PT ;  /* 0x7f80000000007812 */ /* 0x000fe200078efcff */
[----:B------:R-:W-:Y:S06]  /*07f0*/  BRA `(.L_x_28) ;  /* 0x0000000000047947 */ /* 0x000fec0003800000 */
.L_x_26:
[----:B------:R-:W-:-:S07]  /*0800*/  IMAD R0, R6, 0x800000, R0 ;  /* 0x0080000006007824 */ /* 0x000fce00078e0200 */
.L_x_28:
[----:B------:R-:W-:Y:S05]  /*0810*/  BSYNC.RECONVERGENT B2 ;  /* 0x0000000000027941 */ /* 0x000fea0003800200 */
.L_x_25:
[----:B------:R-:W-:Y:S05]  /*0820*/  BRA `(.L_x_29) ;  /* 0x0000000000207947 */ /* 0x000fea0003800000 */
.L_x_24:
[----:B------:R-:W-:-:S04]  /*0830*/  LOP3.LUT R0, R8, 0x80000000, R7, 0x48, !PT ;  /* 0x8000000008007812 */ /* 0x000fc800078e4807 */
[----:B------:R-:W-:Y:S01]  /*0840*/  LOP3.LUT R0, R0, 0x7f800000, RZ, 0xfc, !PT ;  /* 0x7f80000000007812 */ /* 0x000fe200078efcff */
[----:B------:R-:W-:Y:S06]  /*0850*/  BRA `(.L_x_29) ;  /* 0x0000000000147947 */ /* 0x000fec0003800000 */
.L_x_23:
[----:B------:R-:W-:Y:S01]  /*0860*/  LOP3.LUT R0, R8, 0x80000000, R7, 0x48, !PT ;  /* 0x8000000008007812 */ /* 0x000fe200078e4807 */
[----:B------:R-:W-:Y:S06]  /*0870*/  BRA `(.L_x_29) ;  /* 0x00000000000c7947 */ /* 0x000fec0003800000 */
.L_x_22:
[----:B------:R-:W0:Y:S01]  /*0880*/  MUFU.RSQ R0, -QNAN ;  /* 0xffc0000000007908 */ /* 0x000e220000001400 */
[----:B------:R-:W-:Y:S05]  /*0890*/  BRA `(.L_x_29) ;  /* 0x0000000000047947 */ /* 0x000fea0003800000 */
.L_x_21:
[----:B------:R-:W-:-:S07]  /*08a0*/  FADD.FTZ R0, R0, R3 ;  /* 0x0000000300007221 */ /* 0x000fce0000010000 */
.L_x_29:
[----:B------:R-:W-:Y:S05]  /*08b0*/  BSYNC.RECONVERGENT B1 ;  /* 0x0000000000017941 */ /* 0x000fea0003800200 */
.L_x_19:
[----:B------:R-:W-:-:S04]  /*08c0*/  IMAD.MOV.U32 R5, RZ, RZ, 0x0 ;  /* 0x00000000ff057424 */ /* 0x000fc800078e00ff */
[----:B0-----:R-:W-:Y:S05]  /*08d0*/  RET.REL.NODEC R4 `(_Z12MatEleDividePfS_S_ii) ;  /* 0xfffffff404c87950 */ /* 0x001fea0003c3ffff */
.L_x_30:
        /* <DEDUP_REMOVED lines=10> */
.L_x_36:


//--------------------- .text._Z12MatEleSquarePfS_ii --------------------------
	.section	.text._Z12MatEleSquarePfS_ii,"ax",@progbits
	.align	128
        .global         _Z12MatEleSquarePfS_ii
        .type           _Z12MatEleSquarePfS_ii,@function
        .size           _Z12MatEleSquarePfS_ii,(.L_x_42 - _Z12MatEleSquarePfS_ii)
        .other          _Z12MatEleSquarePfS_ii,@"STO_CUDA_ENTRY STV_DEFAULT"
_Z12MatEleSquarePfS_ii:
.text._Z12MatEleSquarePfS_ii:
        /* <DEDUP_REMOVED lines=19> */
[----:B--2---:R-:W-:-:S04]  /*0130*/  IMAD.WIDE R4, R7, 0x4, R4 ;  /* 0x0000000407047825 */ /* 0x004fc800078e0204 */
[----:B---3--:R-:W-:-:S05]  /*0140*/  FMUL R7, R2, R2 ;  /* 0x0000000202077220 */ /* 0x008fca0000400000 */
[----:B------:R-:W-:Y:S01]  /*0150*/  STG.E desc[UR4][R4.64], R7 ;  /* 0x0000000704007986 */ /* 0x000fe2000c101904 */
[----:B------:R-:W-:Y:S05]  /*0160*/  EXIT ;  /* 0x000000000000794d */ /* 0x000fea0003800000 */
.L_x_31:
        /* <DEDUP_REMOVED lines=9> */
.L_x_42:


//--------------------- .text._Z14MatEleSubtractPfS_S_ii --------------------------
	.section	.text._Z14MatEleSubtractPfS_S_ii,"ax",@progbits
	.align	128
        .global         _Z14MatEleSubtractPfS_S_ii
        .type           _Z14MatEleSubtractPfS_S_ii,@function
        .size           _Z14MatEleSubtractPfS_S_ii,(.L_x_43 - _Z14MatEleSubtractPfS_S_ii)
        .other          _Z14MatEleSubtractPfS_S_ii,@"STO_CUDA_ENTRY STV_DEFAULT"
_Z14MatEleSubtractPfS_S_ii:
.text._Z14MatEleSubtractPfS_S_ii:
        /* <DEDUP_REMOVED lines=16> */
[----:B------:R-:W2:Y:S08]  /*0100*/  LDC.64 R4, c[0x0][0x388] ;  /* 0x0000e200ff047b82 */ /* 0x000eb00000000a00 */
[----:B------:R-:W3:Y:S01]  /*0110*/  LDC.64 R6, c[0x0][0x390] ;  /* 0x0000e400ff067b82 */ /* 0x000ee20000000a00 */
[----:B0-----:R-:W-:-:S06]  /*0120*/  IMAD.WIDE R2, R9, 0x4, R2 ;  /* 0x0000000409027825 */ /* 0x001fcc00078e0202 */
[----:B-1----:R-:W4:Y:S01]  /*0130*/  LDG.E R2, desc[UR4][R2.64] ;  /* 0x0000000402027981 */ /* 0x002f22000c1e1900 */
[----:B--2---:R-:W-:-:S06]  /*0140*/  IMAD.WIDE R4, R9, 0x4, R4 ;  /* 0x0000000409047825 */ /* 0x004fcc00078e0204 */
[----:B------:R-:W4:Y:S01]  /*0150*/  LDG.E R5, desc[UR4][R4.64] ;  /* 0x0000000404057981 */ /* 0x000f22000c1e1900 */
[----:B---3--:R-:W-:-:S04]  /*0160*/  IMAD.WIDE R6, R9, 0x4, R6 ;  /* 0x0000000409067825 */ /* 0x008fc800078e0206 */
[----:B----4-:R-:W-:-:S05]  /*0170*/  FADD R9, R2, -R5 ;  /* 0x8000000502097221 */ /* 0x010fca0000000000 */
[----:B------:R-:W-:Y:S01]  /*0180*/  STG.E desc[UR4][R6.64], R9 ;  /* 0x0000000906007986 */ /* 0x000fe2000c101904 */
[----:B------:R-:W-:Y:S05]  /*0190*/  EXIT ;  /* 0x000000000000794d */ /* 0x000fea0003800000 */
.L_x_32:
        /* <DEDUP_REMOVED lines=14> */
.L_x_43:


//--------------------- .text._Z9MatEleAddPfS_S_ii --------------------------
	.section	.text._Z9MatEleAddPfS_S_ii,"ax",@progbits
	.align	128
        .global         _Z9MatEleAddPfS_S_ii
        .type           _Z9MatEleAddPfS_S_ii,@function
        .size           _Z9MatEleAddPfS_S_ii,(.L_x_44 - _Z9MatEleAddPfS_S_ii)
        .other          _Z9MatEleAddPfS_S_ii,@"STO_CUDA_ENTRY STV_DEFAULT"
_Z9MatEleAddPfS_S_ii:
.text._Z9MatEleAddPfS_S_ii:
        /* <DEDUP_REMOVED lines=23> */
[----:B----4-:R-:W-:-:S05]  /*0170*/  FADD R9, R2, R5 ;  /* 0x0000000502097221 */ /* 0x010fca0000000000 */
[----:B------:R-:W-:Y:S01]  /*0180*/  STG.E desc[UR4][R6.64], R9 ;  /* 0x0000000906007986 */ /* 0x000fe2000c101904 */
[----:B------:R-:W-:Y:S05]  /*0190*/  EXIT ;  /* 0x000000000000794d */ /* 0x000fea0003800000 */
.L_x_33:
        /* <DEDUP_REMOVED lines=14> */
.L_x_44:


//--------------------- .text._Z9MatEleMulPfS_S_ii --------------------------
	.section	.text._Z9MatEleMulPfS_S_ii,"ax",@progbits
	.align	128
        .global         _Z9MatEleMulPfS_S_ii
        .type           _Z9MatEleMulPfS_S_ii,@function
        .size           _Z9MatEleMulPfS_S_ii,(.L_x_45 - _Z9MatEleMulPfS_S_ii)
        .other          _Z9MatEleMulPfS_S_ii,@"STO_CUDA_ENTRY STV_DEFAULT"
_Z9MatEleMulPfS_S_ii:
.text._Z9MatEleMulPfS_S_ii:
        /* <DEDUP_REMOVED lines=23> */
[----:B----4-:R-:W-:-:S05]  /*0170*/  FMUL R9, R2, R5 ;  /* 0x0000000502097220 */ /* 0x010fca0000400000 */
[----:B------:R-:W-:Y:S01]  /*0180*/  STG.E desc[UR4][R6.64], R9 ;  /* 0x0000000906007986 */ /* 0x000fe2000c101904 */
[----:B------:R-:W-:Y:S05]  /*0190*/  EXIT ;  /* 0x000000000000794d */ /* 0x000fea0003800000 */
.L_x_34:
        /* <DEDUP_REMOVED lines=14> */
.L_x_45:


//--------------------- .nv.shared.reserved.0     --------------------------
	.section	.nv.shared.reserved.0,"aw",@nobits
	.weak		__nv_reservedSMEM_offset_0_alias
	.size		__nv_reservedSMEM_offset_0_alias, 0, 64
	.other		__nv_reservedSMEM_offset_0_alias,@"STO_CUDA_RESERVED_SHARED STV_DEFAULT"
__nv_reservedSMEM_offset_0_alias:
	.zero		0
	.zero		64


//--------------------- .nv.constant0._Z21MatEleSubtractInPlacePfS_ii --------------------------
	.section	.nv.constant0._Z21MatEleSubtractInPlacePfS_ii,"a",@progbits
	.sectionflags	@""
	.align	4
.nv.constant0._Z21MatEleSubtractInPlacePfS_ii:
	.zero		920


//--------------------- .nv.constant0._Z19MatEleDivideInPlacePfS_ii --------------------------
	.section	.nv.constant0._Z19MatEleDivideInPlacePfS_ii,"a",@progbits
	.sectionflags	@""
	.align	4
.nv.constant0._Z19MatEleDivideInPlacePfS_ii:
	.zero		920


//--------------------- .nv.constant0._Z16MatEleMulInPlacePfS_ii --------------------------
	.section	.nv.constant0._Z16MatEleMulInPlacePfS_ii,"a",@progbits
	.sectionflags	@""
	.align	4
.nv.constant0._Z16MatEleMulInPlacePfS_ii:
	.zero		920


//--------------------- .nv.constant0._Z16MatEleAddInPlacePffii --------------------------
	.section	.nv.constant0._Z16MatEleAddInPlacePffii,"a",@progbits
	.sectionflags	@""
	.align	4
.nv.constant0._Z16MatEleAddInPlacePffii:
	.zero		916


//--------------------- .nv.constant0._Z12MatEleDividePfS_S_ii --------------------------
	.section	.nv.constant0._Z12MatEleDividePfS_S_ii,"a",@progbits
	.sectionflags	@""
	.align	4
.nv.constant0._Z12MatEleDividePfS_S_ii:
	.zero		928


//--------------------- .nv.constant0._Z12MatEleSquarePfS_ii --------------------------
	.section	.nv.constant0._Z12MatEleSquarePfS_ii,"a",@progbits
	.sectionflags	@""
	.align	4
.nv.constant0._Z12MatEleSquarePfS_ii:
	.zero		920


//--------------------- .nv.constant0._Z14MatEleSubtractPfS_S_ii --------------------------
	.section	.nv.constant0._Z14MatEleSubtractPfS_S_ii,"a",@progbits
	.sectionflags	@""
	.align	4
.nv.constant0._Z14MatEleSubtractPfS_S_ii:
	.zero		928


//--------------------- .nv.constant0._Z9MatEleAddPfS_S_ii --------------------------
	.section	.nv.constant0._Z9MatEleAddPfS_S_ii,"a",@progbits
	.sectionflags	@""
	.align	4
.nv.constant0._Z9MatEleAddPfS_S_ii:
	.zero		928


//--------------------- .nv.constant0._Z9MatEleMulPfS_S_ii --------------------------
	.section	.nv.constant0._Z9MatEleMulPfS_S_ii,"a",@progbits
	.sectionflags	@""
	.align	4
.nv.constant0._Z9MatEleMulPfS_S_ii:
	.zero		928


//--------------------- SYMBOLS --------------------------

	.type		.nv.reservedSmem.offset0,@object
	.size		.nv.reservedSmem.offset0,0x4
